//
// Generated by NVIDIA NVVM Compiler
//
// Compiler Build ID: CL-36424714
// Cuda compilation tools, release 13.0, V13.0.88
// Based on NVVM 20.0.0
//

.version 9.0
.target sm_100
.address_size 64

	// .globl	_Z12solutionEval7ProblemPKiPiS2_

.visible .entry _Z12solutionEval7ProblemPKiPiS2_(
	.param .align 8 .b8 _Z12solutionEval7ProblemPKiPiS2__param_0[72],
	.param .u64 .ptr .align 1 _Z12solutionEval7ProblemPKiPiS2__param_1,
	.param .u64 .ptr .align 1 _Z12solutionEval7ProblemPKiPiS2__param_2,
	.param .u64 .ptr .align 1 _Z12solutionEval7ProblemPKiPiS2__param_3
)
{
	.reg .pred 	%p<31>;
	.reg .b32 	%r<146>;
	.reg .b64 	%rd<69>;

	ld.param.u64 	%rd36, [_Z12solutionEval7ProblemPKiPiS2__param_0+48];
	ld.param.u64 	%rd35, [_Z12solutionEval7ProblemPKiPiS2__param_0+40];
	ld.param.u64 	%rd34, [_Z12solutionEval7ProblemPKiPiS2__param_0+32];
	ld.param.u64 	%rd33, [_Z12solutionEval7ProblemPKiPiS2__param_0+24];
	ld.param.v2.u32 	{%r50, %r51}, [_Z12solutionEval7ProblemPKiPiS2__param_0+8];
	ld.param.u64 	%rd38, [_Z12solutionEval7ProblemPKiPiS2__param_0+64];
	ld.param.u64 	%rd37, [_Z12solutionEval7ProblemPKiPiS2__param_0+56];
	ld.param.u64 	%rd41, [_Z12solutionEval7ProblemPKiPiS2__param_1];
	ld.param.u64 	%rd40, [_Z12solutionEval7ProblemPKiPiS2__param_3];
	cvta.to.global.u64 	%rd1, %rd41;
	cvta.to.global.u64 	%rd2, %rd37;
	cvta.to.global.u64 	%rd3, %rd38;
	mov.u32 	%r55, %ctaid.x;
	mov.u32 	%r56, %ntid.x;
	mov.u32 	%r57, %tid.x;
	mad.lo.s32 	%r1, %r55, %r56, %r57;
	cvt.s64.s32 	%rd4, %r51;
	setp.eq.s32 	%p1, %r51, 0;
	mov.b32 	%r131, -1;
	mov.b32 	%r130, 0;
	@%p1 bra 	$L__BB0_22;
	cvt.u32.u64 	%r61, %rd4;
	cvta.to.global.u64 	%rd43, %rd36;
	cvta.to.global.u64 	%rd44, %rd35;
	cvta.to.global.u64 	%rd45, %rd34;
	cvta.to.global.u64 	%rd46, %rd33;
	mul.wide.s32 	%rd47, %r1, 4;
	add.s64 	%rd48, %rd46, %rd47;
	ld.global.u32 	%r2, [%rd48];
	add.s64 	%rd5, %rd45, %rd47;
	add.s64 	%rd6, %rd43, %rd47;
	add.s64 	%rd7, %rd44, %rd47;
	setp.lt.u32 	%p2, %r61, 4;
	mov.b32 	%r130, 0;
	mov.b32 	%r131, -1;
	mov.b64 	%rd64, 0;
	@%p2 bra 	$L__BB0_16;
	and.b64  	%rd64, %rd4, -4;
	add.s64 	%rd62, %rd1, 16;
	add.s64 	%rd61, %rd2, 8;
	add.s64 	%rd60, %rd3, 8;
	mov.b32 	%r130, 0;
	mov.b32 	%r131, -1;
	mov.u64 	%rd63, %rd64;
$L__BB0_3:
	ld.global.u32 	%r64, [%rd62+-16];
	sub.s32 	%r65, %r2, %r64;
	abs.s32 	%r5, %r65;
	ld.global.u32 	%r6, [%rd61+-8];
	setp.gt.s32 	%p3, %r5, %r6;
	@%p3 bra 	$L__BB0_6;
	ld.global.u32 	%r66, [%rd5];
	ld.global.u32 	%r67, [%rd62+-12];
	sub.s32 	%r68, %r66, %r67;
	abs.s32 	%r69, %r68;
	add.s32 	%r7, %r69, %r5;
	setp.gt.s32 	%p4, %r7, %r6;
	@%p4 bra 	$L__BB0_6;
	ld.global.u32 	%r70, [%rd6];
	ld.global.u32 	%r71, [%rd60+-8];
	mul.lo.s32 	%r72, %r71, %r70;
	ld.global.u32 	%r73, [%rd7];
	mul.lo.s32 	%r74, %r73, %r7;
	sub.s32 	%r75, %r72, %r74;
	setp.gt.s32 	%p5, %r75, %r130;
	setp.eq.s32 	%p6, %r131, -1;
	or.pred  	%p7, %p6, %p5;
	selp.b32 	%r130, %r75, %r130, %p7;
	selp.b32 	%r131, 1, %r131, %p7;
$L__BB0_6:
	ld.global.u32 	%r76, [%rd62+-8];
	sub.s32 	%r77, %r2, %r76;
	abs.s32 	%r12, %r77;
	ld.global.u32 	%r13, [%rd61+-4];
	setp.gt.s32 	%p8, %r12, %r13;
	@%p8 bra 	$L__BB0_9;
	ld.global.u32 	%r78, [%rd5];
	ld.global.u32 	%r79, [%rd62+-4];
	sub.s32 	%r80, %r78, %r79;
	abs.s32 	%r81, %r80;
	add.s32 	%r14, %r81, %r12;
	setp.gt.s32 	%p9, %r14, %r13;
	@%p9 bra 	$L__BB0_9;
	ld.global.u32 	%r82, [%rd6];
	ld.global.u32 	%r83, [%rd60+-4];
	mul.lo.s32 	%r84, %r83, %r82;
	ld.global.u32 	%r85, [%rd7];
	mul.lo.s32 	%r86, %r85, %r14;
	sub.s32 	%r87, %r84, %r86;
	setp.gt.s32 	%p10, %r87, %r130;
	setp.eq.s32 	%p11, %r131, -1;
	or.pred  	%p12, %p11, %p10;
	selp.b32 	%r130, %r87, %r130, %p12;
	selp.b32 	%r131, 1, %r131, %p12;
$L__BB0_9:
	ld.global.u32 	%r88, [%rd62];
	sub.s32 	%r89, %r2, %r88;
	abs.s32 	%r19, %r89;
	ld.global.u32 	%r20, [%rd61];
	setp.gt.s32 	%p13, %r19, %r20;
	@%p13 bra 	$L__BB0_12;
	ld.global.u32 	%r90, [%rd5];
	ld.global.u32 	%r91, [%rd62+4];
	sub.s32 	%r92, %r90, %r91;
	abs.s32 	%r93, %r92;
	add.s32 	%r21, %r93, %r19;
	setp.gt.s32 	%p14, %r21, %r20;
	@%p14 bra 	$L__BB0_12;
	ld.global.u32 	%r94, [%rd6];
	ld.global.u32 	%r95, [%rd60];
	mul.lo.s32 	%r96, %r95, %r94;
	ld.global.u32 	%r97, [%rd7];
	mul.lo.s32 	%r98, %r97, %r21;
	sub.s32 	%r99, %r96, %r98;
	setp.gt.s32 	%p15, %r99, %r130;
	setp.eq.s32 	%p16, %r131, -1;
	or.pred  	%p17, %p16, %p15;
	selp.b32 	%r130, %r99, %r130, %p17;
	selp.b32 	%r131, 1, %r131, %p17;
$L__BB0_12:
	ld.global.u32 	%r100, [%rd62+8];
	sub.s32 	%r101, %r2, %r100;
	abs.s32 	%r26, %r101;
	ld.global.u32 	%r27, [%rd61+4];
	setp.gt.s32 	%p18, %r26, %r27;
	@%p18 bra 	$L__BB0_15;
	ld.global.u32 	%r102, [%rd5];
	ld.global.u32 	%r103, [%rd62+12];
	sub.s32 	%r104, %r102, %r103;
	abs.s32 	%r105, %r104;
	add.s32 	%r28, %r105, %r26;
	setp.gt.s32 	%p19, %r28, %r27;
	@%p19 bra 	$L__BB0_15;
	ld.global.u32 	%r106, [%rd6];
	ld.global.u32 	%r107, [%rd60+4];
	mul.lo.s32 	%r108, %r107, %r106;
	ld.global.u32 	%r109, [%rd7];
	mul.lo.s32 	%r110, %r109, %r28;
	sub.s32 	%r111, %r108, %r110;
	setp.gt.s32 	%p20, %r111, %r130;
	setp.eq.s32 	%p21, %r131, -1;
	or.pred  	%p22, %p21, %p20;
	selp.b32 	%r130, %r111, %r130, %p22;
	selp.b32 	%r131, 1, %r131, %p22;
$L__BB0_15:
	add.s64 	%rd63, %rd63, -4;
	add.s64 	%rd62, %rd62, 32;
	add.s64 	%rd61, %rd61, 16;
	add.s64 	%rd60, %rd60, 16;
	setp.ne.s64 	%p23, %rd63, 0;
	@%p23 bra 	$L__BB0_3;
$L__BB0_16:
	cvt.u32.u64 	%r112, %rd4;
	and.b32  	%r113, %r112, 3;
	setp.eq.s32 	%p24, %r113, 0;
	@%p24 bra 	$L__BB0_22;
	shl.b64 	%rd49, %rd64, 2;
	cvta.to.global.u64 	%rd50, %rd38;
	add.s64 	%rd68, %rd50, %rd49;
	cvta.to.global.u64 	%rd51, %rd37;
	add.s64 	%rd67, %rd51, %rd49;
	shl.b64 	%rd52, %rd64, 3;
	add.s64 	%rd53, %rd52, %rd1;
	add.s64 	%rd66, %rd53, 4;
	and.b64  	%rd65, %rd4, 3;
$L__BB0_18:
	.pragma "nounroll";
	ld.global.u32 	%r114, [%rd66+-4];
	sub.s32 	%r115, %r2, %r114;
	abs.s32 	%r39, %r115;
	ld.global.u32 	%r40, [%rd67];
	setp.gt.s32 	%p25, %r39, %r40;
	@%p25 bra 	$L__BB0_21;
	ld.global.u32 	%r116, [%rd5];
	ld.global.u32 	%r117, [%rd66];
	sub.s32 	%r118, %r116, %r117;
	abs.s32 	%r119, %r118;
	add.s32 	%r41, %r119, %r39;
	setp.gt.s32 	%p26, %r41, %r40;
	@%p26 bra 	$L__BB0_21;
	ld.global.u32 	%r120, [%rd6];
	ld.global.u32 	%r121, [%rd68];
	mul.lo.s32 	%r122, %r121, %r120;
	ld.global.u32 	%r123, [%rd7];
	mul.lo.s32 	%r124, %r123, %r41;
	sub.s32 	%r125, %r122, %r124;
	setp.gt.s32 	%p27, %r125, %r130;
	setp.eq.s32 	%p28, %r131, -1;
	or.pred  	%p29, %p28, %p27;
	selp.b32 	%r130, %r125, %r130, %p29;
	selp.b32 	%r131, 1, %r131, %p29;
$L__BB0_21:
	add.s64 	%rd68, %rd68, 4;
	add.s64 	%rd67, %rd67, 4;
	add.s64 	%rd66, %rd66, 8;
	add.s64 	%rd65, %rd65, -1;
	setp.ne.s64 	%p30, %rd65, 0;
	@%p30 bra 	$L__BB0_18;
$L__BB0_22:
	ld.param.u64 	%rd59, [_Z12solutionEval7ProblemPKiPiS2__param_2];
	cvta.to.global.u64 	%rd54, %rd59;
	cvta.to.global.u64 	%rd55, %rd40;
	mul.wide.s32 	%rd56, %r1, 4;
	add.s64 	%rd57, %rd54, %rd56;
	st.global.u32 	[%rd57], %r130;
	add.s64 	%rd58, %rd55, %rd56;
	st.global.u32 	[%rd58], %r131;
	ret;

}
	// .globl	_Z16getAntennasScore7ProblemPKiS1_Pi
.visible .entry _Z16getAntennasScore7ProblemPKiS1_Pi(
	.param .align 8 .b8 _Z16getAntennasScore7ProblemPKiS1_Pi_param_0[72],
	.param .u64 .ptr .align 1 _Z16getAntennasScore7ProblemPKiS1_Pi_param_1,
	.param .u64 .ptr .align 1 _Z16getAntennasScore7ProblemPKiS1_Pi_param_2,
	.param .u64 .ptr .align 1 _Z16getAntennasScore7ProblemPKiS1_Pi_param_3
)
{
	.reg .pred 	%p<15>;
	.reg .b32 	%r<113>;
	.reg .b64 	%rd<114>;

	ld.param.u64 	%rd50, [_Z16getAntennasScore7ProblemPKiS1_Pi_param_0+24];
	ld.param.v2.u32 	{%r10, %r11}, [_Z16getAntennasScore7ProblemPKiS1_Pi_param_0+8];
	ld.param.u64 	%rd55, [_Z16getAntennasScore7ProblemPKiS1_Pi_param_0+64];
	ld.param.u64 	%rd53, [_Z16getAntennasScore7ProblemPKiS1_Pi_param_0+48];
	ld.param.u64 	%rd52, [_Z16getAntennasScore7ProblemPKiS1_Pi_param_0+40];
	ld.param.u64 	%rd51, [_Z16getAntennasScore7ProblemPKiS1_Pi_param_0+32];
	ld.param.u64 	%rd57, [_Z16getAntennasScore7ProblemPKiS1_Pi_param_1];
	ld.param.u64 	%rd58, [_Z16getAntennasScore7ProblemPKiS1_Pi_param_2];
	ld.param.u64 	%rd56, [_Z16getAntennasScore7ProblemPKiS1_Pi_param_3];
	cvta.to.global.u64 	%rd1, %rd58;
	cvta.to.global.u64 	%rd59, %rd57;
	cvta.to.global.u64 	%rd2, %rd51;
	cvta.to.global.u64 	%rd3, %rd52;
	cvta.to.global.u64 	%rd4, %rd53;
	cvta.to.global.u64 	%rd60, %rd55;
	mov.u32 	%r14, %ctaid.x;
	mov.u32 	%r15, %ntid.x;
	mov.u32 	%r16, %tid.x;
	mad.lo.s32 	%r2, %r14, %r15, %r16;
	shl.b32 	%r17, %r2, 1;
	mul.wide.s32 	%rd61, %r17, 4;
	add.s64 	%rd62, %rd59, %rd61;
	ld.global.u32 	%r3, [%rd62];
	ld.global.u32 	%r4, [%rd62+4];
	mul.wide.s32 	%rd63, %r2, 4;
	add.s64 	%rd64, %rd60, %rd63;
	ld.global.u32 	%r5, [%rd64];
	setp.eq.s32 	%p1, %r10, 0;
	mov.b32 	%r112, 0;
	@%p1 bra 	$L__BB1_23;
	setp.lt.u32 	%p2, %r10, 4;
	mov.b64 	%rd111, 0;
	mov.u64 	%rd101, %rd111;
	@%p2 bra 	$L__BB1_12;
	and.b32  	%r18, %r10, -4;
	cvt.s64.s32 	%rd111, %r18;
	add.s64 	%rd98, %rd1, 8;
	cvta.to.global.u64 	%rd68, %rd50;
	add.s64 	%rd97, %rd68, 8;
	add.s64 	%rd96, %rd2, 8;
	add.s64 	%rd95, %rd3, 8;
	add.s64 	%rd94, %rd4, 8;
	mov.b64 	%rd101, 0;
	mov.u64 	%rd99, %rd111;
$L__BB1_3:
	.pragma "nounroll";
	ld.global.u32 	%r19, [%rd98+-8];
	setp.ne.s32 	%p3, %r19, %r2;
	@%p3 bra 	$L__BB1_5;
	ld.global.u32 	%r20, [%rd97+-8];
	sub.s32 	%r21, %r20, %r4;
	abs.s32 	%r22, %r21;
	ld.global.u32 	%r23, [%rd96+-8];
	sub.s32 	%r24, %r23, %r3;
	abs.s32 	%r25, %r24;
	add.s32 	%r26, %r25, %r22;
	ld.global.u32 	%r27, [%rd94+-8];
	mul.lo.s32 	%r28, %r27, %r5;
	ld.global.u32 	%r29, [%rd95+-8];
	mul.lo.s32 	%r30, %r26, %r29;
	sub.s32 	%r31, %r28, %r30;
	cvt.s64.s32 	%rd69, %r31;
	add.s64 	%rd101, %rd101, %rd69;
$L__BB1_5:
	ld.global.u32 	%r32, [%rd98+-4];
	setp.ne.s32 	%p4, %r32, %r2;
	@%p4 bra 	$L__BB1_7;
	ld.global.u32 	%r33, [%rd97+-4];
	sub.s32 	%r34, %r33, %r4;
	abs.s32 	%r35, %r34;
	ld.global.u32 	%r36, [%rd96+-4];
	sub.s32 	%r37, %r36, %r3;
	abs.s32 	%r38, %r37;
	add.s32 	%r39, %r38, %r35;
	ld.global.u32 	%r40, [%rd94+-4];
	mul.lo.s32 	%r41, %r40, %r5;
	ld.global.u32 	%r42, [%rd95+-4];
	mul.lo.s32 	%r43, %r39, %r42;
	sub.s32 	%r44, %r41, %r43;
	cvt.s64.s32 	%rd70, %r44;
	add.s64 	%rd101, %rd101, %rd70;
$L__BB1_7:
	ld.global.u32 	%r45, [%rd98];
	setp.ne.s32 	%p5, %r45, %r2;
	@%p5 bra 	$L__BB1_9;
	ld.global.u32 	%r46, [%rd97];
	sub.s32 	%r47, %r46, %r4;
	abs.s32 	%r48, %r47;
	ld.global.u32 	%r49, [%rd96];
	sub.s32 	%r50, %r49, %r3;
	abs.s32 	%r51, %r50;
	add.s32 	%r52, %r51, %r48;
	ld.global.u32 	%r53, [%rd94];
	mul.lo.s32 	%r54, %r53, %r5;
	ld.global.u32 	%r55, [%rd95];
	mul.lo.s32 	%r56, %r52, %r55;
	sub.s32 	%r57, %r54, %r56;
	cvt.s64.s32 	%rd71, %r57;
	add.s64 	%rd101, %rd101, %rd71;
$L__BB1_9:
	ld.global.u32 	%r58, [%rd98+4];
	setp.ne.s32 	%p6, %r58, %r2;
	@%p6 bra 	$L__BB1_11;
	ld.global.u32 	%r59, [%rd97+4];
	sub.s32 	%r60, %r59, %r4;
	abs.s32 	%r61, %r60;
	ld.global.u32 	%r62, [%rd96+4];
	sub.s32 	%r63, %r62, %r3;
	abs.s32 	%r64, %r63;
	add.s32 	%r65, %r64, %r61;
	ld.global.u32 	%r66, [%rd94+4];
	mul.lo.s32 	%r67, %r66, %r5;
	ld.global.u32 	%r68, [%rd95+4];
	mul.lo.s32 	%r69, %r65, %r68;
	sub.s32 	%r70, %r67, %r69;
	cvt.s64.s32 	%rd72, %r70;
	add.s64 	%rd101, %rd101, %rd72;
$L__BB1_11:
	add.s64 	%rd99, %rd99, -4;
	add.s64 	%rd98, %rd98, 16;
	add.s64 	%rd97, %rd97, 16;
	add.s64 	%rd96, %rd96, 16;
	add.s64 	%rd95, %rd95, 16;
	add.s64 	%rd94, %rd94, 16;
	setp.ne.s64 	%p7, %rd99, 0;
	@%p7 bra 	$L__BB1_3;
$L__BB1_12:
	and.b32  	%r71, %r10, 3;
	setp.eq.s32 	%p8, %r71, 0;
	@%p8 bra 	$L__BB1_22;
	setp.eq.s32 	%p9, %r71, 1;
	@%p9 bra 	$L__BB1_19;
	shl.b64 	%rd74, %rd111, 2;
	add.s64 	%rd35, %rd1, %rd74;
	ld.global.u32 	%r72, [%rd35];
	setp.ne.s32 	%p10, %r72, %r2;
	cvta.to.global.u64 	%rd75, %rd50;
	add.s64 	%rd36, %rd75, %rd74;
	add.s64 	%rd37, %rd2, %rd74;
	cvta.to.global.u64 	%rd76, %rd53;
	add.s64 	%rd38, %rd76, %rd74;
	cvta.to.global.u64 	%rd77, %rd52;
	add.s64 	%rd39, %rd77, %rd74;
	@%p10 bra 	$L__BB1_16;
	ld.global.u32 	%r73, [%rd36];
	sub.s32 	%r74, %r73, %r4;
	abs.s32 	%r75, %r74;
	ld.global.u32 	%r76, [%rd37];
	sub.s32 	%r77, %r76, %r3;
	abs.s32 	%r78, %r77;
	add.s32 	%r79, %r78, %r75;
	ld.global.u32 	%r80, [%rd38];
	mul.lo.s32 	%r81, %r80, %r5;
	ld.global.u32 	%r82, [%rd39];
	mul.lo.s32 	%r83, %r79, %r82;
	sub.s32 	%r84, %r81, %r83;
	cvt.s64.s32 	%rd78, %r84;
	add.s64 	%rd101, %rd101, %rd78;
$L__BB1_16:
	ld.global.u32 	%r85, [%rd35+4];
	setp.ne.s32 	%p11, %r85, %r2;
	@%p11 bra 	$L__BB1_18;
	ld.global.u32 	%r86, [%rd36+4];
	sub.s32 	%r87, %r86, %r4;
	abs.s32 	%r88, %r87;
	ld.global.u32 	%r89, [%rd37+4];
	sub.s32 	%r90, %r89, %r3;
	abs.s32 	%r91, %r90;
	add.s32 	%r92, %r91, %r88;
	ld.global.u32 	%r93, [%rd38+4];
	mul.lo.s32 	%r94, %r93, %r5;
	ld.global.u32 	%r95, [%rd39+4];
	mul.lo.s32 	%r96, %r92, %r95;
	sub.s32 	%r97, %r94, %r96;
	cvt.s64.s32 	%rd79, %r97;
	add.s64 	%rd101, %rd101, %rd79;
$L__BB1_18:
	add.s64 	%rd111, %rd111, 2;
$L__BB1_19:
	and.b32  	%r98, %r10, 1;
	setp.eq.b32 	%p12, %r98, 1;
	not.pred 	%p13, %p12;
	@%p13 bra 	$L__BB1_22;
	shl.b64 	%rd80, %rd111, 2;
	add.s64 	%rd81, %rd1, %rd80;
	ld.global.u32 	%r99, [%rd81];
	setp.ne.s32 	%p14, %r99, %r2;
	@%p14 bra 	$L__BB1_22;
	cvta.to.global.u64 	%rd82, %rd50;
	add.s64 	%rd84, %rd82, %rd80;
	ld.global.u32 	%r100, [%rd84];
	sub.s32 	%r101, %r100, %r4;
	abs.s32 	%r102, %r101;
	add.s64 	%rd85, %rd2, %rd80;
	ld.global.u32 	%r103, [%rd85];
	sub.s32 	%r104, %r103, %r3;
	abs.s32 	%r105, %r104;
	add.s32 	%r106, %r105, %r102;
	cvta.to.global.u64 	%rd86, %rd53;
	add.s64 	%rd87, %rd86, %rd80;
	ld.global.u32 	%r107, [%rd87];
	mul.lo.s32 	%r108, %r107, %r5;
	cvta.to.global.u64 	%rd88, %rd52;
	add.s64 	%rd89, %rd88, %rd80;
	ld.global.u32 	%r109, [%rd89];
	mul.lo.s32 	%r110, %r106, %r109;
	sub.s32 	%r111, %r108, %r110;
	cvt.s64.s32 	%rd90, %r111;
	add.s64 	%rd101, %rd101, %rd90;
$L__BB1_22:
	cvt.u32.u64 	%r112, %rd101;
$L__BB1_23:
	cvta.to.global.u64 	%rd91, %rd56;
	mul.wide.s32 	%rd92, %r2, 4;
	add.s64 	%rd93, %rd91, %rd92;
	st.global.u32 	[%rd93], %r112;
	ret;

}


// ===== COMPILED SASS (sm_100) =====

	.target	sm_100

	.elftype	@"ET_EXEC"


//--------------------- .note.nv.tkinfo           --------------------------
	.section	.note.nv.tkinfo,"",@"SHT_NOTE"
	.sectionflags	@"SHF_NOTE_NV_TKINFO"
	.tkinfo
        /*0018*/ 	.word	0x00000002
        /*0030*/ 	.string	""
        /*0030*/ 	.string	"ptxas"
        /*0030*/ 	.string	"Cuda compilation tools, release 13.0, V13.0.88"
        /*0030*/ 	.string	"Build cuda_13.0.r13.0/compiler.36424714_0"
        /*0030*/ 	.string	"-arch sm_100 -m 64 "



//--------------------- .note.nv.cuinfo           --------------------------
	.section	.note.nv.cuinfo,"",@"SHT_NOTE"
	.sectionflags	@"SHF_NOTE_NV_CUINFO"
        /*0018*/ 	.short	0x0002
        /*001a*/ 	.short	0x0064
        /*001c*/ 	.short	0x0082
	.zero		2


//--------------------- .nv.info                  --------------------------
	.section	.nv.info,"",@"SHT_CUDA_INFO"
	.align	4


	//----- nvinfo : EIATTR_REGCOUNT
	.align		4
        /*0000*/ 	.byte	0x04, 0x2f
        /*0002*/ 	.short	(.L_1 - .L_0)
	.align		4
.L_0:
        /*0004*/ 	.word	index@(_Z12solutionEval7ProblemPKiPiS2_)
        /*0008*/ 	.word	0x00000019


	//----- nvinfo : EIATTR_FRAME_SIZE
	.align		4
.L_1:
        /*000c*/ 	.byte	0x04, 0x11
        /*000e*/ 	.short	(.L_3 - .L_2)
	.align		4
.L_2:
        /*0010*/ 	.word	index@(_Z12solutionEval7ProblemPKiPiS2_)
        /*0014*/ 	.word	0x00000000


	//----- nvinfo : EIATTR_REGCOUNT
	.align		4
.L_3:
        /*0018*/ 	.byte	0x04, 0x2f
        /*001a*/ 	.short	(.L_5 - .L_4)
	.align		4
.L_4:
        /*001c*/ 	.word	index@(_Z16getAntennasScore7ProblemPKiS1_Pi)
        /*0020*/ 	.word	0x00000020


	//----- nvinfo : EIATTR_FRAME_SIZE
	.align		4
.L_5:
        /*0024*/ 	.byte	0x04, 0x11
        /*0026*/ 	.short	(.L_7 - .L_6)
	.align		4
.L_6:
        /*0028*/ 	.word	index@(_Z16getAntennasScore7ProblemPKiS1_Pi)
        /*002c*/ 	.word	0x00000000


	//----- nvinfo : EIATTR_MIN_STACK_SIZE
	.align		4
.L_7:
        /*0030*/ 	.byte	0x04, 0x12
        /*0032*/ 	.short	(.L_9 - .L_8)
	.align		4
.L_8:
        /*0034*/ 	.word	index@(_Z16getAntennasScore7ProblemPKiS1_Pi)
        /*0038*/ 	.word	0x00000000


	//----- nvinfo : EIATTR_MIN_STACK_SIZE
	.align		4
.L_9:
        /*003c*/ 	.byte	0x04, 0x12
        /*003e*/ 	.short	(.L_11 - .L_10)
	.align		4
.L_10:
        /*0040*/ 	.word	index@(_Z12solutionEval7ProblemPKiPiS2_)
        /*0044*/ 	.word	0x00000000
.L_11:


//--------------------- .nv.compat                --------------------------
	.section	.nv.compat,"",@"SHT_CUDA_COMPAT_INFO"
	.align	4
        /*0000*/ 	.byte	0x02, 0x09, 0x00, 0x00, 0x02, 0x02, 0x01, 0x00, 0x02, 0x05, 0x05, 0x00, 0x03, 0x07, 0x01, 0x01
        /*0010*/ 	.byte	0x02, 0x03, 0x00, 0x00, 0x02, 0x06, 0x01, 0x00, 0x04, 0x0b, 0x08, 0x00, 0x09, 0x00, 0x00, 0x00
        /*0020*/ 	.byte	0x00, 0x00, 0x00, 0x00


//--------------------- .nv.info._Z16getAntennasScore7ProblemPKiS1_Pi --------------------------
	.section	.nv.info._Z16getAntennasScore7ProblemPKiS1_Pi,"",@"SHT_CUDA_INFO"
	.sectionflags	@""
	.align	4


	//----- nvinfo : EIATTR_CUDA_API_VERSION
	.align		4
        /*0000*/ 	.byte	0x04, 0x37
        /*0002*/ 	.short	(.L_13 - .L_12)
.L_12:
        /*0004*/ 	.word	0x00000082


	//----- nvinfo : EIATTR_KPARAM_INFO
	.align		4
.L_13:
        /*0008*/ 	.byte	0x04, 0x17
        /*000a*/ 	.short	(.L_15 - .L_14)
.L_14:
        /*000c*/ 	.word	0x00000000
        /*0010*/ 	.short	0x0003
        /*0012*/ 	.short	0x0058
        /*0014*/ 	.byte	0x00, 0xf5, 0x21, 0x00


	//----- nvinfo : EIATTR_KPARAM_INFO
	.align		4
.L_15:
        /*0018*/ 	.byte	0x04, 0x17
        /*001a*/ 	.short	(.L_17 - .L_16)
.L_16:
        /*001c*/ 	.word	0x00000000
        /*0020*/ 	.short	0x0002
        /*0022*/ 	.short	0x0050
        /*0024*/ 	.byte	0x00, 0xf5, 0x21, 0x00


	//----- nvinfo : EIATTR_KPARAM_INFO
	.align		4
.L_17:
        /*0028*/ 	.byte	0x04, 0x17
        /*002a*/ 	.short	(.L_19 - .L_18)
.L_18:
        /*002c*/ 	.word	0x00000000
        /*0030*/ 	.short	0x0001
        /*0032*/ 	.short	0x0048
        /*0034*/ 	.byte	0x00, 0xf5, 0x21, 0x00


	//----- nvinfo : EIATTR_KPARAM_INFO
	.align		4
.L_19:
        /*0038*/ 	.byte	0x04, 0x17
        /*003a*/ 	.short	(.L_21 - .L_20)
.L_20:
        /*003c*/ 	.word	0x00000000
        /*0040*/ 	.short	0x0000
        /*0042*/ 	.short	0x0000
        /*0044*/ 	.byte	0x00, 0xf0, 0x21, 0x01


	//----- nvinfo : EIATTR_SPARSE_MMA_MASK
	.align		4
.L_21:
        /*0048*/ 	.byte	0x03, 0x50
        /*004a*/ 	.short	0x0000


	//----- nvinfo : EIATTR_MAXREG_COUNT
	.align		4
        /*004c*/ 	.byte	0x03, 0x1b
        /*004e*/ 	.short	0x00ff


	//----- nvinfo : EIATTR_MERCURY_ISA_VERSION
	.align		4
        /*0050*/ 	.byte	0x03, 0x5f
        /*0052*/ 	.short	0x0101


	//----- nvinfo : EIATTR_VRC_CTA_INIT_COUNT
	.align		4
        /*0054*/ 	.byte	0x02, 0x4a
	.zero		1
	.zero		1


	//----- nvinfo : EIATTR_EXIT_INSTR_OFFSETS
	.align		4
        /*0058*/ 	.byte	0x04, 0x1c
        /*005a*/ 	.short	(.L_23 - .L_22)


	//   ....[0]....
.L_22:
        /*005c*/ 	.word	0x00000ec0


	//----- nvinfo : EIATTR_CRS_STACK_SIZE
	.align		4
.L_23:
        /*0060*/ 	.byte	0x04, 0x1e
        /*0062*/ 	.short	(.L_25 - .L_24)
.L_24:
        /*0064*/ 	.word	0x00000000


	//----- nvinfo : EIATTR_CBANK_PARAM_SIZE
	.align		4
.L_25:
        /*0068*/ 	.byte	0x03, 0x19
        /*006a*/ 	.short	0x0060


	//----- nvinfo : EIATTR_PARAM_CBANK
	.align		4
        /*006c*/ 	.byte	0x04, 0x0a
        /*006e*/ 	.short	(.L_27 - .L_26)
	.align		4
.L_26:
        /*0070*/ 	.word	index@(.nv.constant0._Z16getAntennasScore7ProblemPKiS1_Pi)
        /*0074*/ 	.short	0x0380
        /*0076*/ 	.short	0x0060


	//----- nvinfo : EIATTR_SW_WAR
	.align		4
.L_27:
        /*0078*/ 	.byte	0x04, 0x36
        /*007a*/ 	.short	(.L_29 - .L_28)
.L_28:
        /*007c*/ 	.word	0x00000008
.L_29:


//--------------------- .nv.info._Z12solutionEval7ProblemPKiPiS2_ --------------------------
	.section	.nv.info._Z12solutionEval7ProblemPKiPiS2_,"",@"SHT_CUDA_INFO"
	.sectionflags	@""
	.align	4


	//----- nvinfo : EIATTR_CUDA_API_VERSION
	.align		4
        /*0000*/ 	.byte	0x04, 0x37
        /*0002*/ 	.short	(.L_31 - .L_30)
.L_30:
        /*0004*/ 	.word	0x00000082


	//----- nvinfo : EIATTR_KPARAM_INFO
	.align		4
.L_31:
        /*0008*/ 	.byte	0x04, 0x17
        /*000a*/ 	.short	(.L_33 - .L_32)
.L_32:
        /*000c*/ 	.word	0x00000000
        /*0010*/ 	.short	0x0003
        /*0012*/ 	.short	0x0058
        /*0014*/ 	.byte	0x00, 0xf5, 0x21, 0x00


	//----- nvinfo : EIATTR_KPARAM_INFO
	.align		4
.L_33:
        /*0018*/ 	.byte	0x04, 0x17
        /*001a*/ 	.short	(.L_35 - .L_34)
.L_34:
        /*001c*/ 	.word	0x00000000
        /*0020*/ 	.short	0x0002
        /*0022*/ 	.short	0x0050
        /*0024*/ 	.byte	0x00, 0xf5, 0x21, 0x00


	//----- nvinfo : EIATTR_KPARAM_INFO
	.align		4
.L_35:
        /*0028*/ 	.byte	0x04, 0x17
        /*002a*/ 	.short	(.L_37 - .L_36)
.L_36:
        /*002c*/ 	.word	0x00000000
        /*0030*/ 	.short	0x0001
        /*0032*/ 	.short	0x0048
        /*0034*/ 	.byte	0x00, 0xf5, 0x21, 0x00


	//----- nvinfo : EIATTR_KPARAM_INFO
	.align		4
.L_37:
        /*0038*/ 	.byte	0x04, 0x17
        /*003a*/ 	.short	(.L_39 - .L_38)
.L_38:
        /*003c*/ 	.word	0x00000000
        /*0040*/ 	.short	0x0000
        /*0042*/ 	.short	0x0000
        /*0044*/ 	.byte	0x00, 0xf0, 0x21, 0x01


	//----- nvinfo : EIATTR_SPARSE_MMA_MASK
	.align		4
.L_39:
        /*0048*/ 	.byte	0x03, 0x50
        /*004a*/ 	.short	0x0000


	//----- nvinfo : EIATTR_MAXREG_COUNT
	.align		4
        /*004c*/ 	.byte	0x03, 0x1b
        /*004e*/ 	.short	0x00ff


	//----- nvinfo : EIATTR_MERCURY_ISA_VERSION
	.align		4
        /*0050*/ 	.byte	0x03, 0x5f
        /*0052*/ 	.short	0x0101


	//----- nvinfo : EIATTR_VRC_CTA_INIT_COUNT
	.align		4
        /*0054*/ 	.byte	0x02, 0x4a
	.zero		1
	.zero		1


	//----- nvinfo : EIATTR_EXIT_INSTR_OFFSETS
	.align		4
        /*0058*/ 	.byte	0x04, 0x1c
        /*005a*/ 	.short	(.L_41 - .L_40)


	//   ....[0]....
.L_40:
        /*005c*/ 	.word	0x00000d70


	//----- nvinfo : EIATTR_CRS_STACK_SIZE
	.align		4
.L_41:
        /*0060*/ 	.byte	0x04, 0x1e
        /*0062*/ 	.short	(.L_43 - .L_42)
.L_42:
        /*0064*/ 	.word	0x00000000


	//----- nvinfo : EIATTR_CBANK_PARAM_SIZE
	.align		4
.L_43:
        /*0068*/ 	.byte	0x03, 0x19
        /*006a*/ 	.short	0x0060


	//----- nvinfo : EIATTR_PARAM_CBANK
	.align		4
        /*006c*/ 	.byte	0x04, 0x0a
        /*006e*/ 	.short	(.L_45 - .L_44)
	.align		4
.L_44:
        /*0070*/ 	.word	index@(.nv.constant0._Z12solutionEval7ProblemPKiPiS2_)
        /*0074*/ 	.short	0x0380
        /*0076*/ 	.short	0x0060


	//----- nvinfo : EIATTR_SW_WAR
	.align		4
.L_45:
        /*0078*/ 	.byte	0x04, 0x36
        /*007a*/ 	.short	(.L_47 - .L_46)
.L_46:
        /*007c*/ 	.word	0x00000008
.L_47:


//--------------------- .nv.callgraph             --------------------------
	.section	.nv.callgraph,"",@"SHT_CUDA_CALLGRAPH"
	.align	4
	.sectionentsize	8
	.align		4
        /*0000*/ 	.word	0x00000000
	.align		4
        /*0004*/ 	.word	0xffffffff
	.align		4
        /*0008*/ 	.word	0x00000000
	.align		4
        /*000c*/ 	.word	0xfffffffe
	.align		4
        /*0010*/ 	.word	0x00000000
	.align		4
        /*0014*/ 	.word	0xfffffffd
	.align		4
        /*0018*/ 	.word	0x00000000
	.align		4
        /*001c*/ 	.word	0xfffffffc


//--------------------- .text._Z16getAntennasScore7ProblemPKiS1_Pi --------------------------
	.section	.text._Z16getAntennasScore7ProblemPKiS1_Pi,"ax",@progbits
	.align	128
        .global         _Z16getAntennasScore7ProblemPKiS1_Pi
        .type           _Z16getAntennasScore7ProblemPKiS1_Pi,@function
        .size           _Z16getAntennasScore7ProblemPKiS1_Pi,(.L_x_21 - _Z16getAntennasScore7ProblemPKiS1_Pi)
        .other          _Z16getAntennasScore7ProblemPKiS1_Pi,@"STO_CUDA_ENTRY STV_DEFAULT"
_Z16getAntennasScore7ProblemPKiS1_Pi:
.text._Z16getAntennasScore7ProblemPKiS1_Pi:
[----:B------:R-:W-:Y:S01]  /*0000*/  LDC R1, c[0x0][0x37c] ;  /* 0x0000df00ff017b82 */ /* 0x000fe20000000800 */
[----:B------:R-:W0:Y:S07]  /*0010*/  S2R R7, SR_TID.X ;  /* 0x0000000000077919 */ /* 0x000e2e0000002100 */
[----:B------:R-:W0:Y:S01]  /*0020*/  S2UR UR4, SR_CTAID.X ;  /* 0x00000000000479c3 */ /* 0x000e220000002500 */
[----:B------:R-:W1:Y:S01]  /*0030*/  LDCU UR6, c[0x0][0x388] ;  /* 0x00007100ff0677ac */ /* 0x000e620008000800 */
[----:B------:R-:W-:Y:S01]  /*0040*/  IMAD.MOV.U32 R15, RZ, RZ, RZ ;  /* 0x000000ffff0f7224 */ /* 0x000fe200078e00ff */
[----:B------:R-:W2:Y:S05]  /*0050*/  LDCU.64 UR16, c[0x0][0x358] ;  /* 0x00006b00ff1077ac */ /* 0x000eaa0008000a00 */
[----:B------:R-:W0:Y:S08]  /*0060*/  LDC R0, c[0x0][0x360] ;  /* 0x0000d800ff007b82 */ /* 0x000e300000000800 */
[----:B------:R-:W3:Y:S01]  /*0070*/  LDC.64 R2, c[0x0][0x3c8] ;  /* 0x0000f200ff027b82 */ /* 0x000ee20000000a00 */
[----:B-1----:R-:W-:-:S07]  /*0080*/  UISETP.NE.AND UP0, UPT, UR6, URZ, UPT ;  /* 0x000000ff0600728c */ /* 0x002fce000bf05270 */
[----:B------:R-:W1:Y:S01]  /*0090*/  LDC.64 R4, c[0x0][0x3c0] ;  /* 0x0000f000ff047b82 */ /* 0x000e620000000a00 */
[----:B0-----:R-:W-:-:S04]  /*00a0*/  IMAD R0, R0, UR4, R7 ;  /* 0x0000000400007c24 */ /* 0x001fc8000f8e0207 */
[----:B------:R-:W-:-:S04]  /*00b0*/  IMAD.SHL.U32 R7, R0, 0x2, RZ ;  /* 0x0000000200077824 */ /* 0x000fc800078e00ff */
[----:B---3--:R-:W-:Y:S01]  /*00c0*/  IMAD.WIDE R2, R7, 0x4, R2 ;  /* 0x0000000407027825 */ /* 0x008fe200078e0202 */
[----:B--2---:R-:W-:Y:S06]  /*00d0*/  BRA.U !UP0, `(.L_x_0) ;  /* 0x0000000d086c7547 */ /* 0x004fec000b800000 */
[----:B-1----:R-:W-:Y:S01]  /*00e0*/  IMAD.WIDE R4, R0, 0x4, R4 ;  /* 0x0000000400047825 */ /* 0x002fe200078e0204 */
[----:B------:R0:W5:Y:S01]  /*00f0*/  LDG.E R12, desc[UR16][R2.64] ;  /* 0x00000010020c7981 */ /* 0x000162000c1e1900 */
[----:B------:R-:W1:Y:S03]  /*0100*/  LDCU UR18, c[0x0][0x388] ;  /* 0x00007100ff1277ac */ /* 0x000e660008000800 */
[----:B------:R0:W5:Y:S04]  /*0110*/  LDG.E R13, desc[UR16][R2.64+0x4] ;  /* 0x00000410020d7981 */ /* 0x000168000c1e1900 */
[----:B------:R0:W5:Y:S01]  /*0120*/  LDG.E R14, desc[UR16][R4.64] ;  /* 0x00000010040e7981 */ /* 0x000162000c1e1900 */
[----:B------:R-:W-:Y:S01]  /*0130*/  UISETP.GE.U32.AND UP0, UPT, UR6, 0x4, UPT ;  /* 0x000000040600788c */ /* 0x000fe2000bf06070 */
[----:B------:R-:W-:Y:S01]  /*0140*/  HFMA2 R15, -RZ, RZ, 0, 0 ;  /* 0x00000000ff0f7431 */ /* 0x000fe200000001ff */
[----:B------:R-:W-:Y:S01]  /*0150*/  UMOV UR4, URZ ;  /* 0x000000ff00047c82 */ /* 0x000fe20008000000 */
[----:B------:R-:W-:Y:S01]  /*0160*/  UMOV UR5, URZ ;  /* 0x000000ff00057c82 */ /* 0x000fe20008000000 */
[----:B-1----:R-:W-:-:S05]  /*0170*/  ULOP3.LUT UP1, UR19, UR18, 0x3, URZ, 0xc0, !UPT ;  /* 0x0000000312137892 */ /* 0x002fca000f82c0ff */
[----:B0-----:R-:W-:Y:S07]  /*0180*/  BRA.U !UP0, `(.L_x_1) ;  /* 0x00000005089c7547 */ /* 0x001fee000b800000 */
[----:B------:R-:W0:Y:S01]  /*0190*/  LDCU.64 UR14, c[0x0][0x3d0] ;  /* 0x00007a00ff0e77ac */ /* 0x000e220008000a00 */
[----:B------:R-:W-:Y:S01]  /*01a0*/  IMAD.MOV.U32 R15, RZ, RZ, RZ ;  /* 0x000000ffff0f7224 */ /* 0x000fe200078e00ff */
[----:B------:R-:W1:Y:S01]  /*01b0*/  LDCU.128 UR20, c[0x0][0x3a0] ;  /* 0x00007400ff1477ac */ /* 0x000e620008000c00 */
[----:B------:R-:W2:Y:S01]  /*01c0*/  LDCU.64 UR12, c[0x0][0x398] ;  /* 0x00007300ff0c77ac */ /* 0x000ea20008000a00 */
[----:B------:R-:W3:Y:S01]  /*01d0*/  LDCU.64 UR4, c[0x0][0x3b0] ;  /* 0x00007600ff0477ac */ /* 0x000ee20008000a00 */
[----:B------:R-:W-:Y:S02]  /*01e0*/  ULOP3.LUT UR6, UR6, 0xfffffffc, URZ, 0xc0, !UPT ;  /* 0xfffffffc06067892 */ /* 0x000fe4000f8ec0ff */
[----:B0-----:R-:W-:Y:S02]  /*01f0*/  UIADD3 UR14, UP0, UPT, UR14, 0x8, URZ ;  /* 0x000000080e0e7890 */ /* 0x001fe4000ff1e0ff */
[----:B-1----:R-:W-:Y:S02]  /*0200*/  UIADD3 UR10, UP3, UPT, UR20, 0x8, URZ ;  /* 0x00000008140a7890 */ /* 0x002fe4000ff7e0ff */
[----:B------:R-:W-:-:S02]  /*0210*/  UIADD3 UR8, UP4, UPT, UR22, 0x8, URZ ;  /* 0x0000000816087890 */ /* 0x000fc4000ff9e0ff */
[----:B------:R-:W-:Y:S01]  /*0220*/  IMAD.U32 R10, RZ, RZ, UR14 ;  /* 0x0000000eff0a7e24 */ /* 0x000fe2000f8e00ff */
[----:B--2---:R-:W-:Y:S02]  /*0230*/  UIADD3 UR12, UP2, UPT, UR12, 0x8, URZ ;  /* 0x000000080c0c7890 */ /* 0x004fe4000ff5e0ff */
[----:B------:R-:W-:Y:S01]  /*0240*/  UIADD3.X UR15, UPT, UPT, URZ, UR15, URZ, UP0, !UPT ;  /* 0x0000000fff0f7290 */ /* 0x000fe200087fe4ff */
[----:B------:R-:W-:Y:S01]  /*0250*/  IMAD.U32 R2, RZ, RZ, UR10 ;  /* 0x0000000aff027e24 */ /* 0x000fe2000f8e00ff */
[----:B---3--:R-:W-:Y:S01]  /*0260*/  UIADD3 UR4, UP0, UPT, UR4, 0x8, URZ ;  /* 0x0000000804047890 */ /* 0x008fe2000ff1e0ff */
[----:B------:R-:W-:Y:S01]  /*0270*/  IMAD.U32 R8, RZ, RZ, UR8 ;  /* 0x00000008ff087e24 */ /* 0x000fe2000f8e00ff */
[----:B------:R-:W-:Y:S01]  /*0280*/  UIADD3.X UR11, UPT, UPT, URZ, UR21, URZ, UP3, !UPT ;  /* 0x00000015ff0b7290 */ /* 0x000fe20009ffe4ff */
[----:B------:R-:W-:Y:S01]  /*0290*/  MOV R6, UR12 ;  /* 0x0000000c00067c02 */ /* 0x000fe20008000f00 */
[----:B------:R-:W-:Y:S01]  /*02a0*/  UIADD3.X UR9, UPT, UPT, URZ, UR23, URZ, UP4, !UPT ;  /* 0x00000017ff097290 */ /* 0x000fe2000a7fe4ff */
[----:B------:R-:W-:Y:S01]  /*02b0*/  IMAD.U32 R11, RZ, RZ, UR15 ;  /* 0x0000000fff0b7e24 */ /* 0x000fe2000f8e00ff */
[----:B------:R-:W-:Y:S01]  /*02c0*/  UIADD3.X UR13, UPT, UPT, URZ, UR13, URZ, UP2, !UPT ;  /* 0x0000000dff0d7290 */ /* 0x000fe200097fe4ff */
[----:B------:R-:W-:Y:S01]  /*02d0*/  MOV R4, UR4 ;  /* 0x0000000400047c02 */ /* 0x000fe20008000f00 */
[----:B------:R-:W-:Y:S01]  /*02e0*/  UIADD3.X UR7, UPT, UPT, URZ, UR5, URZ, UP0, !UPT ;  /* 0x00000005ff077290 */ /* 0x000fe200087fe4ff */
[----:B------:R-:W-:Y:S01]  /*02f0*/  MOV R19, UR11 ;  /* 0x0000000b00137c02 */ /* 0x000fe20008000f00 */
[----:B------:R-:W-:Y:S01]  /*0300*/  USHF.R.S32.HI UR5, URZ, 0x1f, UR6 ;  /* 0x0000001fff057899 */ /* 0x000fe20008011406 */
[----:B------:R-:W-:Y:S01]  /*0310*/  IMAD.U32 R9, RZ, RZ, UR9 ;  /* 0x00000009ff097e24 */ /* 0x000fe2000f8e00ff */
[----:B------:R-:W-:Y:S01]  /*0320*/  UMOV UR4, UR6 ;  /* 0x0000000600047c82 */ /* 0x000fe20008000000 */
[----:B------:R-:W-:-:S02]  /*0330*/  IMAD.U32 R7, RZ, RZ, UR13 ;  /* 0x0000000dff077e24 */ /* 0x000fc4000f8e00ff */
[----:B------:R-:W-:Y:S02]  /*0340*/  IMAD.U32 R5, RZ, RZ, UR7 ;  /* 0x00000007ff057e24 */ /* 0x000fe4000f8e00ff */
[----:B------:R-:W-:-:S05]  /*0350*/  UMOV UR7, UR5 ;  /* 0x0000000500077c82 */ /* 0x000fca0008000000 */
.L_x_2:
[----:B------:R-:W2:Y:S04]  /*0360*/  LDG.E R3, desc[UR16][R10.64+-0x8] ;  /* 0xfffff8100a037981 */ /* 0x000ea8000c1e1900 */
[----:B------:R-:W3:Y:S04]  /*0370*/  LDG.E R17, desc[UR16][R10.64+-0x4] ;  /* 0xfffffc100a117981 */ /* 0x000ee8000c1e1900 */
[----:B------:R-:W4:Y:S04]  /*0380*/  LDG.E R21, desc[UR16][R10.64] ;  /* 0x000000100a157981 */ /* 0x000f28000c1e1900 */
[----:B------:R-:W4:Y:S01]  /*0390*/  LDG.E R23, desc[UR16][R10.64+0x4] ;  /* 0x000004100a177981 */ /* 0x000f22000c1e1900 */
[----:B--2---:R-:W-:-:S02]  /*03a0*/  ISETP.NE.AND P2, PT, R3, R0, PT ;  /* 0x000000000300720c */ /* 0x004fc40003f45270 */
[----:B---3--:R-:W-:Y:S02]  /*03b0*/  ISETP.NE.AND P3, PT, R17, R0, PT ;  /* 0x000000001100720c */ /* 0x008fe40003f65270 */
[----:B------:R-:W-:-:S09]  /*03c0*/  MOV R3, R19 ;  /* 0x0000001300037202 */ /* 0x000fd20000000f00 */
[----:B------:R-:W2:Y:S04]  /*03d0*/  @!P2 LDG.E R20, desc[UR16][R6.64+-0x8] ;  /* 0xfffff8100614a981 */ /* 0x000ea8000c1e1900 */
[----:B------:R-:W3:Y:S04]  /*03e0*/  @!P2 LDG.E R25, desc[UR16][R2.64+-0x8] ;  /* 0xfffff8100219a981 */ /* 0x000ee8000c1e1900 */
[----:B------:R-:W3:Y:S04]  /*03f0*/  @!P3 LDG.E R22, desc[UR16][R6.64+-0x4] ;  /* 0xfffffc100616b981 */ /* 0x000ee8000c1e1900 */
[----:B------:R-:W3:Y:S04]  /*0400*/  @!P3 LDG.E R27, desc[UR16][R2.64+-0x4] ;  /* 0xfffffc10021bb981 */ /* 0x000ee8000c1e1900 */
[----:B------:R-:W3:Y:S04]  /*0410*/  @!P2 LDG.E R17, desc[UR16][R8.64+-0x8] ;  /* 0xfffff8100811a981 */ /* 0x000ee8000c1e1900 */
[----:B------:R-:W3:Y:S01]  /*0420*/  @!P2 LDG.E R19, desc[UR16][R4.64+-0x8] ;  /* 0xfffff8100413a981 */ /* 0x000ee2000c1e1900 */
[----:B----4-:R-:W-:-:S02]  /*0430*/  ISETP.NE.AND P1, PT, R21, R0, PT ;  /* 0x000000001500720c */ /* 0x010fc40003f25270 */
[----:B------:R-:W-:Y:S01]  /*0440*/  ISETP.NE.AND P0, PT, R23, R0, PT ;  /* 0x000000001700720c */ /* 0x000fe20003f05270 */
[----:B------:R-:W4:Y:S10]  /*0450*/  @!P3 LDG.E R16, desc[UR16][R8.64+-0x4] ;  /* 0xfffffc100810b981 */ /* 0x000f34000c1e1900 */
[----:B------:R-:W4:Y:S04]  /*0460*/  @!P1 LDG.E R21, desc[UR16][R2.64] ;  /* 0x0000001002159981 */ /* 0x000f28000c1e1900 */
[----:B------:R-:W4:Y:S01]  /*0470*/  @!P1 LDG.E R18, desc[UR16][R6.64] ;  /* 0x0000001006129981 */ /* 0x000f22000c1e1900 */
[----:B--2--5:R-:W-:-:S02]  /*0480*/  @!P2 IMAD.IADD R20, R20, 0x1, -R13 ;  /* 0x000000011414a824 */ /* 0x024fc400078e0a0d */
[----:B---3--:R-:W-:-:S03]  /*0490*/  @!P2 IMAD.IADD R25, R25, 0x1, -R12 ;  /* 0x000000011919a824 */ /* 0x008fc600078e0a0c */
[----:B------:R-:W-:Y:S02]  /*04a0*/  @!P2 IABS R23, R20 ;  /* 0x000000140017a213 */ /* 0x000fe40000000000 */
[----:B------:R-:W-:Y:S02]  /*04b0*/  @!P3 IADD3 R22, PT, PT, -R13, R22, RZ ;  /* 0x000000160d16b210 */ /* 0x000fe40007ffe1ff */
[----:B------:R-:W-:Y:S01]  /*04c0*/  @!P2 IABS R24, R25 ;  /* 0x000000190018a213 */ /* 0x000fe20000000000 */
[----:B------:R-:W-:Y:S01]  /*04d0*/  @!P3 IMAD.IADD R27, R27, 0x1, -R12 ;  /* 0x000000011b1bb824 */ /* 0x000fe200078e0a0c */
[----:B------:R-:W-:Y:S01]  /*04e0*/  @!P3 IABS R20, R22 ;  /* 0x000000160014b213 */ /* 0x000fe20000000000 */
[----:B------:R-:W2:Y:S01]  /*04f0*/  @!P3 LDG.E R25, desc[UR16][R4.64+-0x4] ;  /* 0xfffffc100419b981 */ /* 0x000ea2000c1e1900 */
[----:B------:R-:W-:-:S03]  /*0500*/  @!P2 IADD3 R24, PT, PT, R24, R23, RZ ;  /* 0x000000171818a210 */ /* 0x000fc60007ffe0ff */
[----:B------:R-:W3:Y:S01]  /*0510*/  @!P0 LDG.E R22, desc[UR16][R6.64+0x4] ;  /* 0x0000041006168981 */ /* 0x000ee2000c1e1900 */
[----:B------:R-:W-:-:S03]  /*0520*/  @!P3 IABS R29, R27 ;  /* 0x0000001b001db213 */ /* 0x000fc60000000000 */
[----:B------:R-:W3:Y:S02]  /*0530*/  @!P0 LDG.E R23, desc[UR16][R2.64+0x4] ;  /* 0x0000041002178981 */ /* 0x000ee4000c1e1900 */
[----:B------:R-:W-:Y:S02]  /*0540*/  @!P3 IMAD.IADD R29, R29, 0x1, R20 ;  /* 0x000000011d1db824 */ /* 0x000fe400078e0214 */
[----:B------:R-:W3:Y:S01]  /*0550*/  @!P1 LDG.E R20, desc[UR16][R8.64] ;  /* 0x0000001008149981 */ /* 0x000ee2000c1e1900 */
[----:B------:R-:W-:-:S03]  /*0560*/  @!P2 IMAD R24, R24, R17, RZ ;  /* 0x000000111818a224 */ /* 0x000fc600078e02ff */
[----:B------:R-:W3:Y:S01]  /*0570*/  @!P1 LDG.E R27, desc[UR16][R4.64] ;  /* 0x00000010041b9981 */ /* 0x000ee2000c1e1900 */
[----:B------:R-:W-:-:S03]  /*0580*/  @!P2 IMAD R24, R14, R19, -R24 ;  /* 0x000000130e18a224 */ /* 0x000fc600078e0a18 */
[----:B------:R0:W3:Y:S04]  /*0590*/  @!P0 LDG.E R17, desc[UR16][R8.64+0x4] ;  /* 0x0000041008118981 */ /* 0x0000e8000c1e1900 */
[----:B------:R1:W3:Y:S01]  /*05a0*/  @!P0 LDG.E R19, desc[UR16][R4.64+0x4] ;  /* 0x0000041004138981 */ /* 0x0002e2000c1e1900 */
[----:B----4-:R-:W-:Y:S01]  /*05b0*/  @!P1 IMAD.IADD R21, R21, 0x1, -R12 ;  /* 0x0000000115159824 */ /* 0x010fe200078e0a0c */
[----:B------:R-:W-:Y:S01]  /*05c0*/  @!P1 IADD3 R18, PT, PT, -R13, R18, RZ ;  /* 0x000000120d129210 */ /* 0x000fe20007ffe1ff */
[----:B------:R-:W-:-:S03]  /*05d0*/  @!P3 IMAD R16, R29, R16, RZ ;  /* 0x000000101d10b224 */ /* 0x000fc600078e02ff */
[----:B------:R-:W-:Y:S02]  /*05e0*/  @!P1 IABS R18, R18 ;  /* 0x0000001200129213 */ /* 0x000fe40000000000 */
[----:B------:R-:W-:Y:S01]  /*05f0*/  @!P1 IABS R21, R21 ;  /* 0x0000001500159213 */ /* 0x000fe20000000000 */
[----:B------:R-:W-:-:S03]  /*0600*/  @!P2 IMAD.IADD R15, R24, 0x1, R15 ;  /* 0x00000001180fa824 */ /* 0x000fc600078e020f */
[----:B------:R-:W-:Y:S01]  /*0610*/  @!P1 IADD3 R21, PT, PT, R21, R18, RZ ;  /* 0x0000001215159210 */ /* 0x000fe20007ffe0ff */
[----:B------:R-:W-:-:S04]  /*0620*/  UIADD3 UR6, UP0, UPT, UR6, -0x4, URZ ;  /* 0xfffffffc06067890 */ /* 0x000fc8000ff1e0ff */
[----:B------:R-:W-:Y:S02]  /*0630*/  UIADD3.X UR7, UPT, UPT, UR7, -0x1, URZ, UP0, !UPT ;  /* 0xffffffff07077890 */ /* 0x000fe400087fe4ff */
[----:B------:R-:W-:Y:S01]  /*0640*/  UISETP.NE.U32.AND UP0, UPT, UR6, URZ, UPT ;  /* 0x000000ff0600728c */ /* 0x000fe2000bf05070 */
[----:B------:R-:W-:-:S03]  /*0650*/  IADD3 R10, P2, PT, R10, 0x10, RZ ;  /* 0x000000100a0a7810 */ /* 0x000fc60007f5e0ff */
[----:B------:R-:W-:Y:S01]  /*0660*/  UISETP.NE.AND.EX UP0, UPT, UR7, URZ, UPT, UP0 ;  /* 0x000000ff0700728c */ /* 0x000fe2000bf05300 */
[----:B------:R-:W-:Y:S02]  /*0670*/  IADD3.X R11, PT, PT, RZ, R11, RZ, P2, !PT ;  /* 0x0000000bff0b7210 */ /* 0x000fe400017fe4ff */
[----:B0-----:R-:W-:-:S04]  /*0680*/  IADD3 R8, P2, PT, R8, 0x10, RZ ;  /* 0x0000001008087810 */ /* 0x001fc80007f5e0ff */
[----:B------:R-:W-:Y:S01]  /*0690*/  IADD3.X R9, PT, PT, RZ, R9, RZ, P2, !PT ;  /* 0x00000009ff097210 */ /* 0x000fe200017fe4ff */
[----:B--2---:R-:W-:Y:S02]  /*06a0*/  @!P3 IMAD R16, R14, R25, -R16 ;  /* 0x000000190e10b224 */ /* 0x004fe400078e0a10 */
[----:B---3--:R-:W-:Y:S01]  /*06b0*/  @!P0 IMAD.IADD R22, R22, 0x1, -R13 ;  /* 0x0000000116168824 */ /* 0x008fe200078e0a0d */
[----:B------:R-:W-:-:S04]  /*06c0*/  @!P0 IADD3 R23, PT, PT, -R12, R23, RZ ;  /* 0x000000170c178210 */ /* 0x000fc80007ffe1ff */
[----:B------:R-:W-:Y:S02]  /*06d0*/  @!P0 IABS R22, R22 ;  /* 0x0000001600168213 */ /* 0x000fe40000000000 */
[----:B------:R-:W-:Y:S01]  /*06e0*/  @!P0 IABS R23, R23 ;  /* 0x0000001700178213 */ /* 0x000fe20000000000 */
[----:B------:R-:W-:Y:S01]  /*06f0*/  @!P1 IMAD R20, R21, R20, RZ ;  /* 0x0000001415149224 */ /* 0x000fe200078e02ff */
[----:B------:R-:W-:Y:S01]  /*0700*/  @!P3 IADD3 R15, PT, PT, R16, R15, RZ ;  /* 0x0000000f100fb210 */ /* 0x000fe20007ffe0ff */
[----:B------:R-:W-:Y:S01]  /*0710*/  @!P0 IMAD.MOV.U32 R21, RZ, RZ, R22 ;  /* 0x000000ffff158224 */ /* 0x000fe200078e0016 */
[----:B------:R-:W-:Y:S01]  /*0720*/  @!P0 MOV R16, R23 ;  /* 0x0000001700108202 */ /* 0x000fe20000000f00 */
[----:B------:R-:W-:Y:S01]  /*0730*/  @!P1 IMAD R20, R14, R27, -R20 ;  /* 0x0000001b0e149224 */ /* 0x000fe200078e0a14 */
[----:B------:R-:W-:-:S03]  /*0740*/  IADD3 R6, P3, PT, R6, 0x10, RZ ;  /* 0x0000001006067810 */ /* 0x000fc60007f7e0ff */
[----:B------:R-:W-:Y:S01]  /*0750*/  @!P0 IMAD.IADD R16, R16, 0x1, R21 ;  /* 0x0000000110108824 */ /* 0x000fe200078e0215 */
[----:B------:R-:W-:-:S03]  /*0760*/  @!P1 IADD3 R15, PT, PT, R20, R15, RZ ;  /* 0x0000000f140f9210 */ /* 0x000fc60007ffe0ff */
[----:B------:R-:W-:Y:S01]  /*0770*/  @!P0 IMAD R16, R16, R17, RZ ;  /* 0x0000001110108224 */ /* 0x000fe200078e02ff */
[----:B------:R-:W-:Y:S01]  /*0780*/  IADD3 R2, P1, PT, R2, 0x10, RZ ;  /* 0x0000001002027810 */ /* 0x000fe20007f3e0ff */
[----:B------:R-:W-:Y:S01]  /*0790*/  IMAD.X R7, RZ, RZ, R7, P3 ;  /* 0x000000ffff077224 */ /* 0x000fe200018e0607 */
[----:B-1----:R-:W-:Y:S01]  /*07a0*/  IADD3 R4, P3, PT, R4, 0x10, RZ ;  /* 0x0000001004047810 */ /* 0x002fe20007f7e0ff */
[----:B------:R-:W-:Y:S02]  /*07b0*/  @!P0 IMAD R16, R14, R19, -R16 ;  /* 0x000000130e108224 */ /* 0x000fe400078e0a10 */
[----:B------:R-:W-:Y:S02]  /*07c0*/  IMAD.X R19, RZ, RZ, R3, P1 ;  /* 0x000000ffff137224 */ /* 0x000fe400008e0603 */
[----:B------:R-:W-:Y:S01]  /*07d0*/  IMAD.X R5, RZ, RZ, R5, P3 ;  /* 0x000000ffff057224 */ /* 0x000fe200018e0605 */
[----:B------:R-:W-:Y:S01]  /*07e0*/  @!P0 IADD3 R15, PT, PT, R16, R15, RZ ;  /* 0x0000000f100f8210 */ /* 0x000fe20007ffe0ff */
[----:B------:R-:W-:Y:S06]  /*07f0*/  BRA.U UP0, `(.L_x_2) ;  /* 0xfffffff900d87547 */ /* 0x000fec000b83ffff */
.L_x_1:
[----:B------:R-:W-:Y:S05]  /*0800*/  BRA.U !UP1, `(.L_x_0) ;  /* 0x0000000509a07547 */ /* 0x000fea000b800000 */
[----:B------:R-:W-:Y:S02]  /*0810*/  UISETP.NE.AND UP1, UPT, UR19, 0x1, UPT ;  /* 0x000000011300788c */ /* 0x000fe4000bf25270 */
[----:B------:R-:W-:-:S04]  /*0820*/  ULOP3.LUT UR6, UR18, 0x1, URZ, 0xc0, !UPT ;  /* 0x0000000112067892 */ /* 0x000fc8000f8ec0ff */
[----:B------:R-:W-:-:S03]  /*0830*/  UISETP.NE.U32.AND UP0, UPT, UR6, 0x1, UPT ;  /* 0x000000010600788c */ /* 0x000fc6000bf05070 */
[----:B------:R-:W-:Y:S08]  /*0840*/  BRA.U !UP1, `(.L_x_3) ;  /* 0x0000000109e07547 */ /* 0x000ff0000b800000 */
[----:B------:R-:W0:Y:S01]  /*0850*/  LDCU.64 UR8, c[0x0][0x3d0] ;  /* 0x00007a00ff0877ac */ /* 0x000e220008000a00 */
[----:B------:R-:W-:Y:S02]  /*0860*/  USHF.L.U32 UR6, UR4, 0x2, URZ ;  /* 0x0000000204067899 */ /* 0x000fe400080006ff */
[----:B------:R-:W-:Y:S01]  /*0870*/  USHF.L.U64.HI UR7, UR4, 0x2, UR5 ;  /* 0x0000000204077899 */ /* 0x000fe20008010205 */
[----:B------:R-:W1:Y:S01]  /*0880*/  LDCU.128 UR12, c[0x0][0x3a0] ;  /* 0x00007400ff0c77ac */ /* 0x000e620008000c00 */
[----:B------:R-:W2:Y:S01]  /*0890*/  LDCU.64 UR18, c[0x0][0x3b0] ;  /* 0x00007600ff1277ac */ /* 0x000ea20008000a00 */
[----:B0-----:R-:W-:-:S04]  /*08a0*/  UIADD3 UR8, UP1, UPT, UR6, UR8, URZ ;  /* 0x0000000806087290 */ /* 0x001fc8000ff3e0ff */
[----:B------:R-:W-:Y:S02]  /*08b0*/  UIADD3.X UR9, UPT, UPT, UR7, UR9, URZ, UP1, !UPT ;  /* 0x0000000907097290 */ /* 0x000fe40008ffe4ff */
[----:B------:R-:W-:-:S04]  /*08c0*/  IMAD.U32 R2, RZ, RZ, UR8 ;  /* 0x00000008ff027e24 */ /* 0x000fc8000f8e00ff */
[----:B------:R-:W-:-:S05]  /*08d0*/  MOV R3, UR9 ;  /* 0x0000000900037c02 */ /* 0x000fca0008000f00 */
[----:B------:R-:W3:Y:S01]  /*08e0*/  LDG.E R5, desc[UR16][R2.64] ;  /* 0x0000001002057981 */ /* 0x000ee2000c1e1900 */
[----:B------:R-:W0:Y:S03]  /*08f0*/  LDCU.64 UR8, c[0x0][0x398] ;  /* 0x00007300ff0877ac */ /* 0x000e260008000a00 */
[----:B------:R-:W4:Y:S01]  /*0900*/  LDG.E R7, desc[UR16][R2.64+0x4] ;  /* 0x0000041002077981 */ /* 0x000f22000c1e1900 */
[----:B0-----:R-:W-:-:S04]  /*0910*/  UIADD3 UR8, UP1, UPT, UR6, UR8, URZ ;  /* 0x0000000806087290 */ /* 0x001fc8000ff3e0ff */
[----:B------:R-:W-:Y:S02]  /*0920*/  UIADD3.X UR9, UPT, UPT, UR7, UR9, URZ, UP1, !UPT ;  /* 0x0000000907097290 */ /* 0x000fe40008ffe4ff */
[----:B-1----:R-:W-:Y:S01]  /*0930*/  UIADD3 UR10, UP1, UPT, UR6, UR12, URZ ;  /* 0x0000000c060a7290 */ /* 0x002fe2000ff3e0ff */
[----:B------:R-:W-:-:S03]  /*0940*/  IMAD.U32 R6, RZ, RZ, UR8 ;  /* 0x00000008ff067e24 */ /* 0x000fc6000f8e00ff */
[----:B------:R-:W-:Y:S02]  /*0950*/  UIADD3.X UR11, UPT, UPT, UR7, UR13, URZ, UP1, !UPT ;  /* 0x0000000d070b7290 */ /* 0x000fe40008ffe4ff */
[----:B------:R-:W-:Y:S01]  /*0960*/  MOV R8, UR10 ;  /* 0x0000000a00087c02 */ /* 0x000fe20008000f00 */
[----:B------:R-:W-:-:S03]  /*0970*/  UIADD3 UR8, UP1, UPT, UR6, UR14, URZ ;  /* 0x0000000e06087290 */ /* 0x000fc6000ff3e0ff */
[----:B------:R-:W-:-:S03]  /*0980*/  MOV R9, UR11 ;  /* 0x0000000b00097c02 */ /* 0x000fc60008000f00 */
[----:B------:R-:W-:Y:S01]  /*0990*/  IMAD.U32 R16, RZ, RZ, UR8 ;  /* 0x00000008ff107e24 */ /* 0x000fe2000f8e00ff */
[-C--:B---3--:R-:W-:Y:S02]  /*09a0*/  ISETP.NE.AND P0, PT, R5, R0.reuse, PT ;  /* 0x000000000500720c */ /* 0x088fe40003f05270 */
[----:B----4-:R-:W-:Y:S01]  /*09b0*/  ISETP.NE.AND P1, PT, R7, R0, PT ;  /* 0x000000000700720c */ /* 0x010fe20003f25270 */
[----:B------:R-:W-:Y:S01]  /*09c0*/  IMAD.U32 R7, RZ, RZ, UR9 ;  /* 0x00000009ff077e24 */ /* 0x000fe2000f8e00ff */
[----:B------:R-:W-:Y:S02]  /*09d0*/  UIADD3.X UR9, UPT, UPT, UR7, UR15, URZ, UP1, !UPT ;  /* 0x0000000f07097290 */ /* 0x000fe40008ffe4ff */
[----:B--2---:R-:W-:-:S07]  /*09e0*/  UIADD3 UR6, UP1, UPT, UR6, UR18, URZ ;  /* 0x0000001206067290 */ /* 0x004fce000ff3e0ff */
[----:B------:R-:W2:Y:S04]  /*09f0*/  @!P0 LDG.E R18, desc[UR16][R6.64] ;  /* 0x0000001006128981 */ /* 0x000ea8000c1e1900 */
[----:B------:R-:W3:Y:S01]  /*0a00*/  @!P0 LDG.E R19, desc[UR16][R8.64] ;  /* 0x0000001008138981 */ /* 0x000ee2000c1e1900 */
[----:B------:R-:W-:-:S03]  /*0a10*/  UIADD3.X UR7, UPT, UPT, UR7, UR19, URZ, UP1, !UPT ;  /* 0x0000001307077290 */ /* 0x000fc60008ffe4ff */
[----:B------:R0:W4:Y:S04]  /*0a20*/  @!P1 LDG.E R20, desc[UR16][R6.64+0x4] ;  /* 0x0000041006149981 */ /* 0x000128000c1e1900 */
[----:B------:R-:W4:Y:S01]  /*0a30*/  @!P1 LDG.E R21, desc[UR16][R8.64+0x4] ;  /* 0x0000041008159981 */ /* 0x000f22000c1e1900 */
[----:B------:R-:W-:Y:S01]  /*0a40*/  MOV R17, UR9 ;  /* 0x0000000900117c02 */ /* 0x000fe20008000f00 */
[----:B------:R-:W-:Y:S01]  /*0a50*/  IMAD.U32 R10, RZ, RZ, UR6 ;  /* 0x00000006ff0a7e24 */ /* 0x000fe2000f8e00ff */
[----:B------:R-:W-:-:S03]  /*0a60*/  MOV R11, UR7 ;  /* 0x00000007000b7c02 */ /* 0x000fc60008000f00 */
[----:B------:R-:W4:Y:S04]  /*0a70*/  @!P0 LDG.E R2, desc[UR16][R16.64] ;  /* 0x0000001010028981 */ /* 0x000f28000c1e1900 */
[----:B------:R-:W4:Y:S04]  /*0a80*/  @!P1 LDG.E R4, desc[UR16][R16.64+0x4] ;  /* 0x0000041010049981 */ /* 0x000f28000c1e1900 */
[----:B------:R-:W4:Y:S04]  /*0a90*/  @!P0 LDG.E R3, desc[UR16][R10.64] ;  /* 0x000000100a038981 */ /* 0x000f28000c1e1900 */
[----:B------:R-:W4:Y:S01]  /*0aa0*/  @!P1 LDG.E R5, desc[UR16][R10.64+0x4] ;  /* 0x000004100a059981 */ /* 0x000f22000c1e1900 */
[----:B------:R-:W-:-:S04]  /*0ab0*/  UIADD3 UR4, UP1, UPT, UR4, 0x2, URZ ;  /* 0x0000000204047890 */ /* 0x000fc8000ff3e0ff */
[----:B------:R-:W-:Y:S01]  /*0ac0*/  UIADD3.X UR5, UPT, UPT, URZ, UR5, URZ, UP1, !UPT ;  /* 0x00000005ff057290 */ /* 0x000fe20008ffe4ff */
[----:B--2--5:R-:W-:Y:S01]  /*0ad0*/  @!P0 IMAD.IADD R18, R18, 0x1, -R13 ;  /* 0x0000000112128824 */ /* 0x024fe200078e0a0d */
[----:B---3--:R-:W-:-:S04]  /*0ae0*/  @!P0 IADD3 R19, PT, PT, -R12, R19, RZ ;  /* 0x000000130c138210 */ /* 0x008fc80007ffe1ff */
[----:B0-----:R-:W-:Y:S01]  /*0af0*/  @!P0 IABS R6, R18 ;  /* 0x0000001200068213 */ /* 0x001fe20000000000 */
[----:B----4-:R-:W-:Y:S01]  /*0b00*/  @!P1 IMAD.IADD R20, R20, 0x1, -R13 ;  /* 0x0000000114149824 */ /* 0x010fe200078e0a0d */
[----:B------:R-:W-:Y:S02]  /*0b10*/  @!P0 IABS R7, R19 ;  /* 0x0000001300078213 */ /* 0x000fe40000000000 */
[----:B------:R-:W-:Y:S02]  /*0b20*/  @!P1 IADD3 R21, PT, PT, -R12, R21, RZ ;  /* 0x000000150c159210 */ /* 0x000fe40007ffe1ff */
[----:B------:R-:W-:Y:S01]  /*0b30*/  @!P1 IABS R8, R20 ;  /* 0x0000001400089213 */ /* 0x000fe20000000000 */
[----:B------:R-:W-:Y:S01]  /*0b40*/  @!P0 IMAD.IADD R7, R7, 0x1, R6 ;  /* 0x0000000107078824 */ /* 0x000fe200078e0206 */
[----:B------:R-:W-:-:S03]  /*0b50*/  @!P1 IABS R9, R21 ;  /* 0x0000001500099213 */ /* 0x000fc60000000000 */
[----:B------:R-:W-:Y:S01]  /*0b60*/  @!P0 IMAD R2, R7, R2, RZ ;  /* 0x0000000207028224 */ /* 0x000fe200078e02ff */
[----:B------:R-:W-:-:S05]  /*0b70*/  @!P1 IADD3 R9, PT, PT, R9, R8, RZ ;  /* 0x0000000809099210 */ /* 0x000fca0007ffe0ff */
[----:B------:R-:W-:Y:S02]  /*0b80*/  @!P1 IMAD R4, R9, R4, RZ ;  /* 0x0000000409049224 */ /* 0x000fe400078e02ff */
[C---:B------:R-:W-:Y:S02]  /*0b90*/  @!P0 IMAD R2, R14.reuse, R3, -R2 ;  /* 0x000000030e028224 */ /* 0x040fe400078e0a02 */
[----:B------:R-:W-:Y:S02]  /*0ba0*/  @!P1 IMAD R4, R14, R5, -R4 ;  /* 0x000000050e049224 */ /* 0x000fe400078e0a04 */
[----:B------:R-:W-:-:S05]  /*0bb0*/  @!P0 IMAD.IADD R15, R2, 0x1, R15 ;  /* 0x00000001020f8824 */ /* 0x000fca00078e020f */
[----:B------:R-:W-:-:S07]  /*0bc0*/  @!P1 IADD3 R15, PT, PT, R4, R15, RZ ;  /* 0x0000000f040f9210 */ /* 0x000fce0007ffe0ff */
.L_x_3:
[----:B------:R-:W-:Y:S05]  /*0bd0*/  BRA.U UP0, `(.L_x_0) ;  /* 0x0000000100ac7547 */ /* 0x000fea000b800000 */
[----:B------:R-:W0:Y:S01]  /*0be0*/  LDCU.64 UR6, c[0x0][0x3d0] ;  /* 0x00007a00ff0677ac */ /* 0x000e220008000a00 */
[----:B------:R-:W-:Y:S02]  /*0bf0*/  USHF.L.U32 UR9, UR4, 0x2, URZ ;  /* 0x0000000204097899 */ /* 0x000fe400080006ff */
[----:B------:R-:W-:Y:S02]  /*0c00*/  USHF.L.U64.HI UR8, UR4, 0x2, UR5 ;  /* 0x0000000204087899 */ /* 0x000fe40008010205 */
[----:B0-----:R-:W-:-:S04]  /*0c10*/  UIADD3 UR4, UP0, UPT, UR9, UR6, URZ ;  /* 0x0000000609047290 */ /* 0x001fc8000ff1e0ff */
[----:B------:R-:W-:Y:S02]  /*0c20*/  UIADD3.X UR5, UPT, UPT, UR8, UR7, URZ, UP0, !UPT ;  /* 0x0000000708057290 */ /* 0x000fe400087fe4ff */
[----:B------:R-:W-:-:S04]  /*0c30*/  IMAD.U32 R2, RZ, RZ, UR4 ;  /* 0x00000004ff027e24 */ /* 0x000fc8000f8e00ff */
[----:B------:R-:W-:-:S06]  /*0c40*/  MOV R3, UR5 ;  /* 0x0000000500037c02 */ /* 0x000fcc0008000f00 */
[----:B------:R-:W2:Y:S01]  /*0c50*/  LDG.E R3, desc[UR16][R2.64] ;  /* 0x0000001002037981 */ /* 0x000ea2000c1e1900 */
[----:B------:R-:W-:Y:S01]  /*0c60*/  BSSY.RECONVERGENT B0, `(.L_x_0) ;  /* 0x0000022000007945 */ /* 0x000fe20003800200 */
[----:B--2---:R-:W-:-:S13]  /*0c70*/  ISETP.NE.AND P0, PT, R3, R0, PT ;  /* 0x000000000300720c */ /* 0x004fda0003f05270 */
[----:B------:R-:W-:Y:S05]  /*0c80*/  @P0 BRA `(.L_x_4) ;  /* 0x00000000007c0947 */ /* 0x000fea0003800000 */
[----:B------:R-:W0:Y:S01]  /*0c90*/  LDCU.64 UR6, c[0x0][0x398] ;  /* 0x00007300ff0677ac */ /* 0x000e220008000a00 */
[----:B------:R-:W1:Y:S01]  /*0ca0*/  LDCU.128 UR12, c[0x0][0x3a0] ;  /* 0x00007400ff0c77ac */ /* 0x000e620008000c00 */
[----:B------:R-:W2:Y:S01]  /*0cb0*/  LDCU.64 UR10, c[0x0][0x3b0] ;  /* 0x00007600ff0a77ac */ /* 0x000ea20008000a00 */
[----:B0-----:R-:W-:Y:S02]  /*0cc0*/  UIADD3 UR6, UP0, UPT, UR9, UR6, URZ ;  /* 0x0000000609067290 */ /* 0x001fe4000ff1e0ff */
[----:B-1----:R-:W-:Y:S02]  /*0cd0*/  UIADD3 UR4, UP1, UPT, UR9, UR12, URZ ;  /* 0x0000000c09047290 */ /* 0x002fe4000ff3e0ff */
[----:B------:R-:W-:Y:S02]  /*0ce0*/  UIADD3.X UR7, UPT, UPT, UR8, UR7, URZ, UP0, !UPT ;  /* 0x0000000708077290 */ /* 0x000fe400087fe4ff */
[----:B------:R-:W-:Y:S01]  /*0cf0*/  IMAD.U32 R2, RZ, RZ, UR6 ;  /* 0x00000006ff027e24 */ /* 0x000fe2000f8e00ff */
[----:B------:R-:W-:Y:S01]  /*0d00*/  UIADD3.X UR5, UPT, UPT, UR8, UR13, URZ, UP1, !UPT ;  /* 0x0000000d08057290 */ /* 0x000fe20008ffe4ff */
[----:B------:R-:W-:-:S02]  /*0d10*/  MOV R4, UR4 ;  /* 0x0000000400047c02 */ /* 0x000fc40008000f00 */
[----:B------:R-:W-:-:S03]  /*0d20*/  IMAD.U32 R3, RZ, RZ, UR7 ;  /* 0x00000007ff037e24 */ /* 0x000fc6000f8e00ff */
[----:B------:R-:W-:Y:S01]  /*0d30*/  MOV R5, UR5 ;  /* 0x0000000500057c02 */ /* 0x000fe20008000f00 */
[----:B------:R-:W-:Y:S01]  /*0d40*/  UIADD3 UR4, UP0, UPT, UR9, UR14, URZ ;  /* 0x0000000e09047290 */ /* 0x000fe2000ff1e0ff */
[----:B------:R-:W3:Y:S03]  /*0d50*/  LDG.E R2, desc[UR16][R2.64] ;  /* 0x0000001002027981 */ /* 0x000ee6000c1e1900 */
[----:B------:R-:W-:Y:S01]  /*0d60*/  UIADD3.X UR5, UPT, UPT, UR8, UR15, URZ, UP0, !UPT ;  /* 0x0000000f08057290 */ /* 0x000fe200087fe4ff */
[----:B------:R-:W4:Y:S01]  /*0d70*/  LDG.E R5, desc[UR16][R4.64] ;  /* 0x0000001004057981 */ /* 0x000f22000c1e1900 */
[----:B--2---:R-:W-:Y:S01]  /*0d80*/  UIADD3 UR6, UP0, UPT, UR9, UR10, URZ ;  /* 0x0000000a09067290 */ /* 0x004fe2000ff1e0ff */
[----:B------:R-:W-:-:S03]  /*0d90*/  IMAD.U32 R8, RZ, RZ, UR4 ;  /* 0x00000004ff087e24 */ /* 0x000fc6000f8e00ff */
[----:B------:R-:W-:Y:S01]  /*0da0*/  MOV R9, UR5 ;  /* 0x0000000500097c02 */ /* 0x000fe20008000f00 */
[----:B------:R-:W-:Y:S01]  /*0db0*/  UIADD3.X UR7, UPT, UPT, UR8, UR11, URZ, UP0, !UPT ;  /* 0x0000000b08077290 */ /* 0x000fe200087fe4ff */
[----:B------:R-:W-:-:S04]  /*0dc0*/  IMAD.U32 R6, RZ, RZ, UR6 ;  /* 0x00000006ff067e24 */ /* 0x000fc8000f8e00ff */
[----:B------:R-:W2:Y:S01]  /*0dd0*/  LDG.E R9, desc[UR16][R8.64] ;  /* 0x0000001008097981 */ /* 0x000ea2000c1e1900 */
[----:B------:R-:W-:-:S06]  /*0de0*/  MOV R7, UR7 ;  /* 0x0000000700077c02 */ /* 0x000fcc0008000f00 */
[----:B------:R-:W2:Y:S01]  /*0df0*/  LDG.E R7, desc[UR16][R6.64] ;  /* 0x0000001006077981 */ /* 0x000ea2000c1e1900 */
[----:B---3-5:R-:W-:Y:S01]  /*0e00*/  IMAD.IADD R2, R2, 0x1, -R13 ;  /* 0x0000000102027824 */ /* 0x028fe200078e0a0d */
[----:B----4-:R-:W-:-:S04]  /*0e10*/  IADD3 R5, PT, PT, -R12, R5, RZ ;  /* 0x000000050c057210 */ /* 0x010fc80007ffe1ff */
[----:B------:R-:W-:Y:S02]  /*0e20*/  IABS R3, R2 ;  /* 0x0000000200037213 */ /* 0x000fe40000000000 */
[----:B------:R-:W-:-:S05]  /*0e30*/  IABS R2, R5 ;  /* 0x0000000500027213 */ /* 0x000fca0000000000 */
[----:B------:R-:W-:-:S04]  /*0e40*/  IMAD.IADD R2, R2, 0x1, R3 ;  /* 0x0000000102027824 */ /* 0x000fc800078e0203 */
[----:B--2---:R-:W-:-:S04]  /*0e50*/  IMAD R2, R2, R9, RZ ;  /* 0x0000000902027224 */ /* 0x004fc800078e02ff */
[----:B------:R-:W-:-:S05]  /*0e60*/  IMAD R2, R14, R7, -R2 ;  /* 0x000000070e027224 */ /* 0x000fca00078e0a02 */
[----:B------:R-:W-:-:S07]  /*0e70*/  IADD3 R15, PT, PT, R2, R15, RZ ;  /* 0x0000000f020f7210 */ /* 0x000fce0007ffe0ff */
.L_x_4:
[----:B------:R-:W-:Y:S05]  /*0e80*/  BSYNC.RECONVERGENT B0 ;  /* 0x0000000000007941 */ /* 0x000fea0003800200 */
.L_x_0:
[----:B------:R-:W0:Y:S02]  /*0e90*/  LDC.64 R2, c[0x0][0x3d8] ;  /* 0x0000f600ff027b82 */ /* 0x000e240000000a00 */
[----:B0-----:R-:W-:-:S05]  /*0ea0*/  IMAD.WIDE R2, R0, 0x4, R2 ;  /* 0x0000000400027825 */ /* 0x001fca00078e0202 */
[----:B------:R-:W-:Y:S01]  /*0eb0*/  STG.E desc[UR16][R2.64], R15 ;  /* 0x0000000f02007986 */ /* 0x000fe2000c101910 */
[----:B------:R-:W-:Y:S05]  /*0ec0*/  EXIT ;  /* 0x000000000000794d */ /* 0x000fea0003800000 */
.L_x_5:
[----:B------:R-:W-:-:S00]  /*0ed0*/  BRA `(.L_x_5) ;  /* 0xfffffffc00fc7947 */ /* 0x000fc0000383ffff */
[----:B------:R-:W-:-:S00]  /*0ee0*/  NOP ;  /* 0x0000000000007918 */ /* 0x000fc00000000000 */
        /* <DEDUP_REMOVED lines=9> */
.L_x_21:


//--------------------- .text._Z12solutionEval7ProblemPKiPiS2_ --------------------------
	.section	.text._Z12solutionEval7ProblemPKiPiS2_,"ax",@progbits
	.align	128
        .global         _Z12solutionEval7ProblemPKiPiS2_
        .type           _Z12solutionEval7ProblemPKiPiS2_,@function
        .size           _Z12solutionEval7ProblemPKiPiS2_,(.L_x_22 - _Z12solutionEval7ProblemPKiPiS2_)
        .other          _Z12solutionEval7ProblemPKiPiS2_,@"STO_CUDA_ENTRY STV_DEFAULT"
_Z12solutionEval7ProblemPKiPiS2_:
.text._Z12solutionEval7ProblemPKiPiS2_:
[----:B------:R-:W-:Y:S01]  /*0000*/  LDC R1, c[0x0][0x37c] ;  /* 0x0000df00ff017b82 */ /* 0x000fe20000000800 */
[----:B------:R-:W0:Y:S01]  /*0010*/  S2R R3, SR_TID.X ;  /* 0x0000000000037919 */ /* 0x000e220000002100 */
[----:B------:R-:W1:Y:S06]  /*0020*/  LDCU UR12, c[0x0][0x38c] ;  /* 0x00007180ff0c77ac */ /* 0x000e6c0008000800 */
[----:B------:R-:W0:Y:S01]  /*0030*/  S2UR UR4, SR_CTAID.X ;  /* 0x00000000000479c3 */ /* 0x000e220000002500 */
[----:B------:R-:W-:Y:S02]  /*0040*/  IMAD.MOV.U32 R8, RZ, RZ, -0x1 ;  /* 0xffffffffff087424 */ /* 0x000fe400078e00ff */
[----:B------:R-:W-:Y:S01]  /*0050*/  IMAD.MOV.U32 R9, RZ, RZ, RZ ;  /* 0x000000ffff097224 */ /* 0x000fe200078e00ff */
[----:B------:R-:W2:Y:S04]  /*0060*/  LDCU.64 UR18, c[0x0][0x358] ;  /* 0x00006b00ff1277ac */ /* 0x000ea80008000a00 */
[----:B------:R-:W0:Y:S01]  /*0070*/  LDC R0, c[0x0][0x360] ;  /* 0x0000d800ff007b82 */ /* 0x000e220000000800 */
[----:B-1----:R-:W-:Y:S01]  /*0080*/  UISETP.NE.AND UP0, UPT, UR12, URZ, UPT ;  /* 0x000000ff0c00728c */ /* 0x002fe2000bf05270 */
[----:B0-----:R-:W-:-:S08]  /*0090*/  IMAD R0, R0, UR4, R3 ;  /* 0x0000000400007c24 */ /* 0x001fd0000f8e0203 */
[----:B--2---:R-:W-:Y:S05]  /*00a0*/  BRA.U !UP0, `(.L_x_6) ;  /* 0x0000000d08187547 */ /* 0x004fea000b800000 */
[----:B------:R-:W0:Y:S08]  /*00b0*/  LDC.64 R10, c[0x0][0x398] ;  /* 0x0000e600ff0a7b82 */ /* 0x000e300000000a00 */
[----:B------:R-:W1:Y:S08]  /*00c0*/  LDC.64 R6, c[0x0][0x3a0] ;  /* 0x0000e800ff067b82 */ /* 0x000e700000000a00 */
[----:B------:R-:W2:Y:S01]  /*00d0*/  LDC.64 R4, c[0x0][0x3b0] ;  /* 0x0000ec00ff047b82 */ /* 0x000ea20000000a00 */
[----:B0-----:R-:W-:-:S07]  /*00e0*/  IMAD.WIDE R10, R0, 0x4, R10 ;  /* 0x00000004000a7825 */ /* 0x001fce00078e020a */
[----:B------:R-:W0:Y:S01]  /*00f0*/  LDC.64 R2, c[0x0][0x3a8] ;  /* 0x0000ea00ff027b82 */ /* 0x000e220000000a00 */
[----:B------:R3:W5:Y:S01]  /*0100*/  LDG.E R10, desc[UR18][R10.64] ;  /* 0x000000120a0a7981 */ /* 0x000762000c1e1900 */
[----:B------:R-:W-:Y:S01]  /*0110*/  UISETP.GE.U32.AND UP0, UPT, UR12, 0x4, UPT ;  /* 0x000000040c00788c */ /* 0x000fe2000bf06070 */
[----:B------:R-:W-:Y:S01]  /*0120*/  IMAD.MOV.U32 R9, RZ, RZ, RZ ;  /* 0x000000ffff097224 */ /* 0x000fe200078e00ff */
[----:B------:R-:W-:Y:S01]  /*0130*/  UMOV UR5, URZ ;  /* 0x000000ff00057c82 */ /* 0x000fe20008000000 */
[----:B------:R-:W-:Y:S01]  /*0140*/  IMAD.MOV.U32 R8, RZ, RZ, -0x1 ;  /* 0xffffffffff087424 */ /* 0x000fe200078e00ff */
[----:B------:R-:W-:Y:S01]  /*0150*/  UMOV UR6, URZ ;  /* 0x000000ff00067c82 */ /* 0x000fe20008000000 */
[----:B-1----:R-:W-:-:S04]  /*0160*/  IMAD.WIDE R6, R0, 0x4, R6 ;  /* 0x0000000400067825 */ /* 0x002fc800078e0206 */
[----:B--2---:R-:W-:-:S04]  /*0170*/  IMAD.WIDE R4, R0, 0x4, R4 ;  /* 0x0000000400047825 */ /* 0x004fc800078e0204 */
[----:B0-----:R-:W-:Y:S01]  /*0180*/  IMAD.WIDE R2, R0, 0x4, R2 ;  /* 0x0000000400027825 */ /* 0x001fe200078e0202 */
[----:B---3--:R-:W-:Y:S06]  /*0190*/  BRA.U !UP0, `(.L_x_7) ;  /* 0x0000000508f47547 */ /* 0x008fec000b800000 */
[----:B------:R-:W0:Y:S01]  /*01a0*/  LDCU.128 UR4, c[0x0][0x3c0] ;  /* 0x00007800ff0477ac */ /* 0x000e220008000c00 */
[----:B------:R-:W-:Y:S01]  /*01b0*/  IMAD.MOV.U32 R9, RZ, RZ, RZ ;  /* 0x000000ffff097224 */ /* 0x000fe200078e00ff */
[----:B------:R-:W-:Y:S01]  /*01c0*/  MOV R8, 0xffffffff ;  /* 0xffffffff00087802 */ /* 0x000fe20000000f00 */
[----:B------:R-:W1:Y:S01]  /*01d0*/  LDCU.64 UR8, c[0x0][0x3b8] ;  /* 0x00007700ff0877ac */ /* 0x000e620008000a00 */
[----:B0-----:R-:W-:Y:S02]  /*01e0*/  UIADD3 UR10, UP0, UPT, UR6, 0x10, URZ ;  /* 0x00000010060a7890 */ /* 0x001fe4000ff1e0ff */
[----:B------:R-:W-:Y:S02]  /*01f0*/  UIADD3 UR4, UP2, UPT, UR4, 0x8, URZ ;  /* 0x0000000804047890 */ /* 0x000fe4000ff5e0ff */
[----:B-1----:R-:W-:Y:S02]  /*0200*/  UIADD3 UR8, UP1, UPT, UR8, 0x8, URZ ;  /* 0x0000000808087890 */ /* 0x002fe4000ff3e0ff */
[----:B------:R-:W-:Y:S01]  /*0210*/  UIADD3.X UR11, UPT, UPT, URZ, UR7, URZ, UP0, !UPT ;  /* 0x00000007ff0b7290 */ /* 0x000fe200087fe4ff */
[----:B------:R-:W-:Y:S01]  /*0220*/  IMAD.U32 R14, RZ, RZ, UR10 ;  /* 0x0000000aff0e7e24 */ /* 0x000fe2000f8e00ff */
[----:B------:R-:W-:Y:S01]  /*0230*/  UIADD3.X UR9, UPT, UPT, URZ, UR9, URZ, UP1, !UPT ;  /* 0x00000009ff097290 */ /* 0x000fe20008ffe4ff */
[----:B------:R-:W-:Y:S01]  /*0240*/  IMAD.U32 R16, RZ, RZ, UR4 ;  /* 0x00000004ff107e24 */ /* 0x000fe2000f8e00ff */
[----:B------:R-:W-:Y:S01]  /*0250*/  UIADD3.X UR7, UPT, UPT, URZ, UR5, URZ, UP2, !UPT ;  /* 0x00000005ff077290 */ /* 0x000fe200097fe4ff */
[----:B------:R-:W-:Y:S01]  /*0260*/  IMAD.U32 R12, RZ, RZ, UR8 ;  /* 0x00000008ff0c7e24 */ /* 0x000fe2000f8e00ff */
[----:B------:R-:W-:Y:S01]  /*0270*/  USHF.R.S32.HI UR6, URZ, 0x1f, UR12 ;  /* 0x0000001fff067899 */ /* 0x000fe2000801140c */
[----:B------:R-:W-:Y:S01]  /*0280*/  IMAD.U32 R15, RZ, RZ, UR11 ;  /* 0x0000000bff0f7e24 */ /* 0x000fe2000f8e00ff */
[----:B------:R-:W-:Y:S01]  /*0290*/  ULOP3.LUT UR5, UR12, 0xfffffffc, URZ, 0xc0, !UPT ;  /* 0xfffffffc0c057892 */ /* 0x000fe2000f8ec0ff */
[----:B------:R-:W-:Y:S01]  /*02a0*/  MOV R13, UR9 ;  /* 0x00000009000d7c02 */ /* 0x000fe20008000f00 */
[----:B------:R-:W-:-:S03]  /*02b0*/  IMAD.U32 R19, RZ, RZ, UR7 ;  /* 0x00000007ff137e24 */ /* 0x000fc6000f8e00ff */
[----:B------:R-:W-:Y:S02]  /*02c0*/  UMOV UR7, UR6 ;  /* 0x0000000600077c82 */ /* 0x000fe40008000000 */
[----:B------:R-:W-:-:S05]  /*02d0*/  UMOV UR4, UR5 ;  /* 0x0000000500047c82 */ /* 0x000fca0008000000 */
.L_x_16:
[----:B------:R-:W2:Y:S04]  /*02e0*/  LDG.E R17, desc[UR18][R14.64+-0x10] ;  /* 0xfffff0120e117981 */ /* 0x000ea8000c1e1900 */
[----:B------:R-:W3:Y:S04]  /*02f0*/  LDG.E R18, desc[UR18][R12.64+-0x8] ;  /* 0xfffff8120c127981 */ /* 0x000ee8000c1e1900 */
[----:B-----5:R0:W5:Y:S01]  /*0300*/  LDG.E R11, desc[UR18][R14.64+-0x8] ;  /* 0xfffff8120e0b7981 */ /* 0x020162000c1e1900 */
[----:B------:R-:W-:Y:S01]  /*0310*/  UIADD3 UR4, UP0, UPT, UR4, -0x4, URZ ;  /* 0xfffffffc04047890 */ /* 0x000fe2000ff1e0ff */
[----:B------:R-:W-:Y:S03]  /*0320*/  BSSY.RECONVERGENT B0, `(.L_x_8) ;  /* 0x0000018000007945 */ /* 0x000fe60003800200 */
[----:B------:R-:W-:-:S02]  /*0330*/  UIADD3.X UR7, UPT, UPT, UR7, -0x1, URZ, UP0, !UPT ;  /* 0xffffffff07077890 */ /* 0x000fc400087fe4ff */
[----:B------:R-:W-:-:S04]  /*0340*/  UISETP.NE.U32.AND UP0, UPT, UR4, URZ, UPT ;  /* 0x000000ff0400728c */ /* 0x000fc8000bf05070 */
[----:B------:R-:W-:Y:S01]  /*0350*/  UISETP.NE.AND.EX UP0, UPT, UR7, URZ, UPT, UP0 ;  /* 0x000000ff0700728c */ /* 0x000fe2000bf05300 */
[----:B--2---:R-:W-:-:S05]  /*0360*/  IMAD.IADD R17, R10, 0x1, -R17 ;  /* 0x000000010a117824 */ /* 0x004fca00078e0a11 */
[----:B------:R-:W-:Y:S01]  /*0370*/  IABS R21, R17 ;  /* 0x0000001100157213 */ /* 0x000fe20000000000 */
[----:B------:R-:W-:-:S03]  /*0380*/  IMAD.MOV.U32 R17, RZ, RZ, R19 ;  /* 0x000000ffff117224 */ /* 0x000fc600078e0013 */
[----:B---3--:R-:W-:-:S13]  /*0390*/  ISETP.GT.AND P0, PT, R21, R18, PT ;  /* 0x000000121500720c */ /* 0x008fda0003f04270 */
[----:B0-----:R-:W-:Y:S05]  /*03a0*/  @P0 BRA `(.L_x_9) ;  /* 0x00000000003c0947 */ /* 0x001fea0003800000 */
[----:B------:R-:W2:Y:S04]  /*03b0*/  LDG.E R19, desc[UR18][R6.64] ;  /* 0x0000001206137981 */ /* 0x000ea8000c1e1900 */
[----:B------:R-:W2:Y:S02]  /*03c0*/  LDG.E R20, desc[UR18][R14.64+-0xc] ;  /* 0xfffff4120e147981 */ /* 0x000ea4000c1e1900 */
[----:B--2---:R-:W-:-:S05]  /*03d0*/  IMAD.IADD R19, R19, 0x1, -R20 ;  /* 0x0000000113137824 */ /* 0x004fca00078e0a14 */
[----:B------:R-:W-:-:S04]  /*03e0*/  IABS R20, R19 ;  /* 0x0000001300147213 */ /* 0x000fc80000000000 */
[----:B------:R-:W-:-:S04]  /*03f0*/  IADD3 R21, PT, PT, R21, R20, RZ ;  /* 0x0000001415157210 */ /* 0x000fc80007ffe0ff */
[----:B------:R-:W-:-:S13]  /*0400*/  ISETP.GT.AND P1, PT, R21, R18, PT ;  /* 0x000000121500720c */ /* 0x000fda0003f24270 */
[----:B------:R-:W2:Y:S04]  /*0410*/  @!P1 LDG.E R20, desc[UR18][R2.64] ;  /* 0x0000001202149981 */ /* 0x000ea8000c1e1900 */
[----:B------:R-:W3:Y:S04]  /*0420*/  @!P1 LDG.E R18, desc[UR18][R4.64] ;  /* 0x0000001204129981 */ /* 0x000ee8000c1e1900 */
[----:B------:R-:W3:Y:S01]  /*0430*/  @!P1 LDG.E R19, desc[UR18][R16.64+-0x8] ;  /* 0xfffff81210139981 */ /* 0x000ee2000c1e1900 */
[----:B--2---:R-:W-:-:S04]  /*0440*/  @!P1 IMAD R20, R21, R20, RZ ;  /* 0x0000001415149224 */ /* 0x004fc800078e02ff */
[----:B---3--:R-:W-:-:S05]  /*0450*/  @!P1 IMAD R18, R18, R19, -R20 ;  /* 0x0000001312129224 */ /* 0x008fca00078e0a14 */
[----:B------:R-:W-:-:S04]  /*0460*/  @!P1 ISETP.GT.AND P0, PT, R18, R9, PT ;  /* 0x000000091200920c */ /* 0x000fc80003f04270 */
[----:B------:R-:W-:-:S04]  /*0470*/  @!P1 ISETP.EQ.OR P0, PT, R8, -0x1, P0 ;  /* 0xffffffff0800980c */ /* 0x000fc80000702670 */
[----:B------:R-:W-:Y:S02]  /*0480*/  @!P1 SEL R9, R18, R9, P0 ;  /* 0x0000000912099207 */ /* 0x000fe40000000000 */
[----:B------:R-:W-:-:S07]  /*0490*/  @!P1 SEL R8, R8, 0x1, !P0 ;  /* 0x0000000108089807 */ /* 0x000fce0004000000 */
.L_x_9:
[----:B------:R-:W-:Y:S05]  /*04a0*/  BSYNC.RECONVERGENT B0 ;  /* 0x0000000000007941 */ /* 0x000fea0003800200 */
.L_x_8:
[----:B------:R-:W2:Y:S04]  /*04b0*/  LDG.E R21, desc[UR18][R12.64+-0x4] ;  /* 0xfffffc120c157981 */ /* 0x000ea8000c1e1900 */
[----:B------:R0:W5:Y:S02]  /*04c0*/  LDG.E R19, desc[UR18][R14.64] ;  /* 0x000000120e137981 */ /* 0x000164000c1e1900 */
[----:B-----5:R-:W-:Y:S01]  /*04d0*/  IMAD.IADD R11, R10, 0x1, -R11 ;  /* 0x000000010a0b7824 */ /* 0x020fe200078e0a0b */
[----:B------:R-:W-:Y:S04]  /*04e0*/  BSSY.RECONVERGENT B0, `(.L_x_10) ;  /* 0x0000013000007945 */ /* 0x000fe80003800200 */
[----:B------:R-:W-:-:S04]  /*04f0*/  IABS R18, R11 ;  /* 0x0000000b00127213 */ /* 0x000fc80000000000 */
[----:B--2---:R-:W-:-:S13]  /*0500*/  ISETP.GT.AND P0, PT, R18, R21, PT ;  /* 0x000000151200720c */ /* 0x004fda0003f04270 */
[----:B0-----:R-:W-:Y:S05]  /*0510*/  @P0 BRA `(.L_x_11) ;  /* 0x00000000003c0947 */ /* 0x001fea0003800000 */
[----:B------:R-:W2:Y:S04]  /*0520*/  LDG.E R20, desc[UR18][R6.64] ;  /* 0x0000001206147981 */ /* 0x000ea8000c1e1900 */
[----:B------:R-:W2:Y:S02]  /*0530*/  LDG.E R11, desc[UR18][R14.64+-0x4] ;  /* 0xfffffc120e0b7981 */ /* 0x000ea4000c1e1900 */
[----:B--2---:R-:W-:-:S05]  /*0540*/  IMAD.IADD R11, R20, 0x1, -R11 ;  /* 0x00000001140b7824 */ /* 0x004fca00078e0a0b */
[----:B------:R-:W-:-:S05]  /*0550*/  IABS R11, R11 ;  /* 0x0000000b000b7213 */ /* 0x000fca0000000000 */
[----:B------:R-:W-:-:S05]  /*0560*/  IMAD.IADD R18, R18, 0x1, R11 ;  /* 0x0000000112127824 */ /* 0x000fca00078e020b */
        /* <DEDUP_REMOVED lines=10> */
.L_x_11:
[----:B------:R-:W-:Y:S05]  /*0610*/  BSYNC.RECONVERGENT B0 ;  /* 0x0000000000007941 */ /* 0x000fea0003800200 */
.L_x_10:
[----:B------:R-:W2:Y:S04]  /*0620*/  LDG.E R20, desc[UR18][R12.64] ;  /* 0x000000120c147981 */ /* 0x000ea8000c1e1900 */
[----:B------:R0:W5:Y:S01]  /*0630*/  LDG.E R11, desc[UR18][R14.64+0x8] ;  /* 0x000008120e0b7981 */ /* 0x000162000c1e1900 */
[----:B------:R-:W-:Y:S01]  /*0640*/  IMAD.IADD R19, R10, 0x1, -R19 ;  /* 0x000000010a137824 */ /* 0x000fe200078e0a13 */
[----:B------:R-:W-:Y:S04]  /*0650*/  BSSY.RECONVERGENT B0, `(.L_x_12) ;  /* 0x0000013000007945 */ /* 0x000fe80003800200 */
[----:B------:R-:W-:-:S04]  /*0660*/  IABS R19, R19 ;  /* 0x0000001300137213 */ /* 0x000fc80000000000 */
[----:B--2---:R-:W-:-:S13]  /*0670*/  ISETP.GT.AND P0, PT, R19, R20, PT ;  /* 0x000000141300720c */ /* 0x004fda0003f04270 */
[----:B0-----:R-:W-:Y:S05]  /*0680*/  @P0 BRA `(.L_x_13) ;  /* 0x00000000003c0947 */ /* 0x001fea0003800000 */
[----:B------:R-:W2:Y:S04]  /*0690*/  LDG.E R21, desc[UR18][R6.64] ;  /* 0x0000001206157981 */ /* 0x000ea8000c1e1900 */
[----:B------:R-:W2:Y:S02]  /*06a0*/  LDG.E R18, desc[UR18][R14.64+0x4] ;  /* 0x000004120e127981 */ /* 0x000ea4000c1e1900 */
[----:B--2---:R-:W-:-:S04]  /*06b0*/  IADD3 R18, PT, PT, R21, -R18, RZ ;  /* 0x8000001215127210 */ /* 0x004fc80007ffe0ff */
        /* <DEDUP_REMOVED lines=12> */
.L_x_13:
[----:B------:R-:W-:Y:S05]  /*0780*/  BSYNC.RECONVERGENT B0 ;  /* 0x0000000000007941 */ /* 0x000fea0003800200 */
.L_x_12:
[----:B------:R-:W2:Y:S01]  /*0790*/  LDG.E R19, desc[UR18][R12.64+0x4] ;  /* 0x000004120c137981 */ /* 0x000ea2000c1e1900 */
[----:B-----5:R-:W-:Y:S01]  /*07a0*/  IMAD.IADD R11, R10, 0x1, -R11 ;  /* 0x000000010a0b7824 */ /* 0x020fe200078e0a0b */
[----:B------:R-:W-:Y:S04]  /*07b0*/  BSSY.RECONVERGENT B0, `(.L_x_14) ;  /* 0x0000014000007945 */ /* 0x000fe80003800200 */
[----:B------:R-:W-:-:S04]  /*07c0*/  IABS R18, R11 ;  /* 0x0000000b00127213 */ /* 0x000fc80000000000 */
[----:B--2---:R-:W-:-:S13]  /*07d0*/  ISETP.GT.AND P0, PT, R18, R19, PT ;  /* 0x000000131200720c */ /* 0x004fda0003f04270 */
[----:B------:R-:W-:Y:S05]  /*07e0*/  @P0 BRA `(.L_x_15) ;  /* 0x0000000000400947 */ /* 0x000fea0003800000 */
[----:B------:R-:W2:Y:S04]  /*07f0*/  LDG.E R20, desc[UR18][R6.64] ;  /* 0x0000001206147981 */ /* 0x000ea8000c1e1900 */
[----:B------:R-:W2:Y:S02]  /*0800*/  LDG.E R11, desc[UR18][R14.64+0xc] ;  /* 0x00000c120e0b7981 */ /* 0x000ea4000c1e1900 */
[----:B--2---:R-:W-:-:S05]  /*0810*/  IMAD.IADD R11, R20, 0x1, -R11 ;  /* 0x00000001140b7824 */ /* 0x004fca00078e0a0b */
[----:B------:R-:W-:-:S05]  /*0820*/  IABS R11, R11 ;  /* 0x0000000b000b7213 */ /* 0x000fca0000000000 */
[----:B------:R-:W-:-:S05]  /*0830*/  IMAD.IADD R18, R18, 0x1, R11 ;  /* 0x0000000112127824 */ /* 0x000fca00078e020b */
[----:B------:R-:W-:-:S13]  /*0840*/  ISETP.GT.AND P0, PT, R18, R19, PT ;  /* 0x000000131200720c */ /* 0x000fda0003f04270 */
[----:B------:R-:W-:Y:S05]  /*0850*/  @P0 BRA `(.L_x_15) ;  /* 0x0000000000240947 */ /* 0x000fea0003800000 */
[----:B------:R-:W2:Y:S04]  /*0860*/  LDG.E R21, desc[UR18][R2.64] ;  /* 0x0000001202157981 */ /* 0x000ea8000c1e1900 */
[----:B------:R-:W3:Y:S04]  /*0870*/  LDG.E R19, desc[UR18][R4.64] ;  /* 0x0000001204137981 */ /* 0x000ee8000c1e1900 */
[----:B------:R-:W3:Y:S01]  /*0880*/  LDG.E R11, desc[UR18][R16.64+0x4] ;  /* 0x00000412100b7981 */ /* 0x000ee2000c1e1900 */
[----:B--2---:R-:W-:-:S04]  /*0890*/  IMAD R18, R21, R18, RZ ;  /* 0x0000001215127224 */ /* 0x004fc800078e02ff */
[----:B---3--:R-:W-:-:S05]  /*08a0*/  IMAD R18, R19, R11, -R18 ;  /* 0x0000000b13127224 */ /* 0x008fca00078e0a12 */
[----:B------:R-:W-:-:S04]  /*08b0*/  ISETP.GT.AND P0, PT, R18, R9, PT ;  /* 0x000000091200720c */ /* 0x000fc80003f04270 */
[----:B------:R-:W-:-:S04]  /*08c0*/  ISETP.EQ.OR P0, PT, R8, -0x1, P0 ;  /* 0xffffffff0800780c */ /* 0x000fc80000702670 */
[----:B------:R-:W-:Y:S02]  /*08d0*/  SEL R9, R18, R9, P0 ;  /* 0x0000000912097207 */ /* 0x000fe40000000000 */
[----:B------:R-:W-:-:S07]  /*08e0*/  SEL R8, R8, 0x1, !P0 ;  /* 0x0000000108087807 */ /* 0x000fce0004000000 */
.L_x_15:
[----:B------:R-:W-:Y:S05]  /*08f0*/  BSYNC.RECONVERGENT B0 ;  /* 0x0000000000007941 */ /* 0x000fea0003800200 */
.L_x_14:
[----:B------:R-:W-:Y:S02]  /*0900*/  IADD3 R12, P1, PT, R12, 0x10, RZ ;  /* 0x000000100c0c7810 */ /* 0x000fe40007f3e0ff */
[----:B------:R-:W-:Y:S02]  /*0910*/  IADD3 R16, P2, PT, R16, 0x10, RZ ;  /* 0x0000001010107810 */ /* 0x000fe40007f5e0ff */
[----:B------:R-:W-:Y:S01]  /*0920*/  IADD3 R14, P0, PT, R14, 0x20, RZ ;  /* 0x000000200e0e7810 */ /* 0x000fe20007f1e0ff */
[----:B------:R-:W-:Y:S02]  /*0930*/  IMAD.X R13, RZ, RZ, R13, P1 ;  /* 0x000000ffff0d7224 */ /* 0x000fe400008e060d */
[----:B------:R-:W-:Y:S01]  /*0940*/  IMAD.X R19, RZ, RZ, R17, P2 ;  /* 0x000000ffff137224 */ /* 0x000fe200010e0611 */
[----:B------:R-:W-:Y:S01]  /*0950*/  IADD3.X R15, PT, PT, RZ, R15, RZ, P0, !PT ;  /* 0x0000000fff0f7210 */ /* 0x000fe200007fe4ff */
[----:B------:R-:W-:Y:S08]  /*0960*/  BRA.U UP0, `(.L_x_16) ;  /* 0xfffffff9005c7547 */ /* 0x000ff0000b83ffff */
.L_x_7:
[----:B------:R-:W0:Y:S02]  /*0970*/  LDCU UR7, c[0x0][0x38c] ;  /* 0x00007180ff0777ac */ /* 0x000e240008000800 */
[----:B0-----:R-:W-:-:S09]  /*0980*/  ULOP3.LUT UP0, URZ, UR7, 0x3, URZ, 0xc0, !UPT ;  /* 0x0000000307ff7892 */ /* 0x001fd2000f80c0ff */
[----:B------:R-:W-:Y:S05]  /*0990*/  BRA.U !UP0, `(.L_x_6) ;  /* 0x0000000108dc7547 */ /* 0x000fea000b800000 */
[----:B------:R-:W0:Y:S01]  /*09a0*/  LDCU.128 UR12, c[0x0][0x3c0] ;  /* 0x00007800ff0c77ac */ /* 0x000e220008000c00 */
[----:B------:R-:W1:Y:S01]  /*09b0*/  LDCU.64 UR16, c[0x0][0x3b8] ;  /* 0x00007700ff1077ac */ /* 0x000e620008000a00 */
[----:B------:R-:W-:Y:S02]  /*09c0*/  USHF.L.U32 UR8, UR5, 0x2, URZ ;  /* 0x0000000205087899 */ /* 0x000fe400080006ff */
[----:B------:R-:W-:Y:S02]  /*09d0*/  USHF.L.U64.HI UR9, UR5, 0x2, UR6 ;  /* 0x0000000205097899 */ /* 0x000fe40008010206 */
[----:B------:R-:W-:Y:S02]  /*09e0*/  ULOP3.LUT UR7, UR7, 0x3, URZ, 0xc0, !UPT ;  /* 0x0000000307077892 */ /* 0x000fe4000f8ec0ff */
[----:B0-----:R-:W-:Y:S02]  /*09f0*/  ULEA UR4, UP2, UR5, UR14, 0x3 ;  /* 0x0000000e05047291 */ /* 0x001fe4000f8418ff */
[----:B------:R-:W-:-:S02]  /*0a00*/  UIADD3 UR10, UP1, UPT, UR8, UR12, URZ ;  /* 0x0000000c080a7290 */ /* 0x000fc4000ff3e0ff */
[----:B------:R-:W-:Y:S02]  /*0a10*/  ULEA.HI.X UR12, UR5, UR15, UR6, 0x3, UP2 ;  /* 0x0000000f050c7291 */ /* 0x000fe400090f1c06 */
[----:B------:R-:W-:Y:S02]  /*0a20*/  UIADD3 UR4, UP2, UPT, UR4, 0x4, URZ ;  /* 0x0000000404047890 */ /* 0x000fe4000ff5e0ff */
[----:B-1----:R-:W-:Y:S02]  /*0a30*/  UIADD3 UR8, UP0, UPT, UR8, UR16, URZ ;  /* 0x0000001008087290 */ /* 0x002fe4000ff1e0ff */
[----:B------:R-:W-:Y:S02]  /*0a40*/  UIADD3.X UR12, UPT, UPT, URZ, UR12, URZ, UP2, !UPT ;  /* 0x0000000cff0c7290 */ /* 0x000fe400097fe4ff */
[----:B------:R-:W-:Y:S01]  /*0a50*/  UIADD3.X UR11, UPT, UPT, UR9, UR13, URZ, UP1, !UPT ;  /* 0x0000000d090b7290 */ /* 0x000fe20008ffe4ff */
[----:B------:R-:W-:Y:S01]  /*0a60*/  IMAD.U32 R12, RZ, RZ, UR4 ;  /* 0x00000004ff0c7e24 */ /* 0x000fe2000f8e00ff */
[----:B------:R-:W-:-:S02]  /*0a70*/  UIADD3.X UR9, UPT, UPT, UR9, UR17, URZ, UP0, !UPT ;  /* 0x0000001109097290 */ /* 0x000fc400087fe4ff */
[----:B------:R-:W-:Y:S01]  /*0a80*/  IMAD.U32 R13, RZ, RZ, UR12 ;  /* 0x0000000cff0d7e24 */ /* 0x000fe2000f8e00ff */
[----:B------:R-:W-:-:S09]  /*0a90*/  UMOV UR4, URZ ;  /* 0x000000ff00047c82 */ /* 0x000fd20008000000 */
.L_x_19:
[----:B------:R-:W2:Y:S01]  /*0aa0*/  LDG.E R11, desc[UR18][R12.64+-0x4] ;  /* 0xfffffc120c0b7981 */ /* 0x000ea2000c1e1900 */
[----:B------:R-:W-:Y:S01]  /*0ab0*/  IMAD.U32 R15, RZ, RZ, UR9 ;  /* 0x00000009ff0f7e24 */ /* 0x000fe2000f8e00ff */
[----:B------:R-:W-:-:S05]  /*0ac0*/  MOV R14, UR8 ;  /* 0x00000008000e7c02 */ /* 0x000fca0008000f00 */
[----:B------:R-:W3:Y:S01]  /*0ad0*/  LDG.E R15, desc[UR18][R14.64] ;  /* 0x000000120e0f7981 */ /* 0x000ee2000c1e1900 */
[----:B------:R-:W-:Y:S01]  /*0ae0*/  UIADD3 UR7, UP0, UPT, UR7, -0x1, URZ ;  /* 0xffffffff07077890 */ /* 0x000fe2000ff1e0ff */
[----:B------:R-:W-:Y:S03]  /*0af0*/  BSSY.RECONVERGENT B0, `(.L_x_17) ;  /* 0x000001a000007945 */ /* 0x000fe60003800200 */
[----:B------:R-:W-:Y:S02]  /*0b00*/  UIADD3.X UR4, UPT, UPT, UR4, -0x1, URZ, UP0, !UPT ;  /* 0xffffffff04047890 */ /* 0x000fe400087fe4ff */
[----:B------:R-:W-:-:S04]  /*0b10*/  UISETP.NE.U32.AND UP0, UPT, UR7, URZ, UPT ;  /* 0x000000ff0700728c */ /* 0x000fc8000bf05070 */
[----:B------:R-:W-:Y:S01]  /*0b20*/  UISETP.NE.AND.EX UP0, UPT, UR4, URZ, UPT, UP0 ;  /* 0x000000ff0400728c */ /* 0x000fe2000bf05300 */
[----:B--2--5:R-:W-:-:S05]  /*0b30*/  IMAD.IADD R11, R10, 0x1, -R11 ;  /* 0x000000010a0b7824 */ /* 0x024fca00078e0a0b */
[----:B------:R-:W-:-:S04]  /*0b40*/  IABS R16, R11 ;  /* 0x0000000b00107213 */ /* 0x000fc80000000000 */
[----:B---3--:R-:W-:-:S13]  /*0b50*/  ISETP.GT.AND P0, PT, R16, R15, PT ;  /* 0x0000000f1000720c */ /* 0x008fda0003f04270 */
        /* <DEDUP_REMOVED lines=8> */
[----:B------:R-:W-:Y:S01]  /*0be0*/  MOV R14, UR10 ;  /* 0x0000000a000e7c02 */ /* 0x000fe20008000f00 */
[----:B------:R-:W-:Y:S01]  /*0bf0*/  IMAD.U32 R15, RZ, RZ, UR11 ;  /* 0x0000000bff0f7e24 */ /* 0x000fe2000f8e00ff */
        /* <DEDUP_REMOVED lines=9> */
.L_x_18:
[----:B------:R-:W-:Y:S05]  /*0c90*/  BSYNC.RECONVERGENT B0 ;  /* 0x0000000000007941 */ /* 0x000fea0003800200 */
.L_x_17:
[----:B------:R-:W-:Y:S01]  /*0ca0*/  IADD3 R12, P0, PT, R12, 0x8, RZ ;  /* 0x000000080c0c7810 */ /* 0x000fe20007f1e0ff */
[----:B------:R-:W-:Y:S02]  /*0cb0*/  UIADD3 UR10, UP1, UPT, UR10, 0x4, URZ ;  /* 0x000000040a0a7890 */ /* 0x000fe4000ff3e0ff */
[----:B------:R-:W-:Y:S02]  /*0cc0*/  UIADD3 UR8, UP2, UPT, UR8, 0x4, URZ ;  /* 0x0000000408087890 */ /* 0x000fe4000ff5e0ff */
[----:B------:R-:W-:Y:S01]  /*0cd0*/  IMAD.X R13, RZ, RZ, R13, P0 ;  /* 0x000000ffff0d7224 */ /* 0x000fe200000e060d */
[----:B------:R-:W-:Y:S02]  /*0ce0*/  UIADD3.X UR11, UPT, UPT, URZ, UR11, URZ, UP1, !UPT ;  /* 0x0000000bff0b7290 */ /* 0x000fe40008ffe4ff */
[----:B------:R-:W-:Y:S01]  /*0cf0*/  UIADD3.X UR9, UPT, UPT, URZ, UR9, URZ, UP2, !UPT ;  /* 0x00000009ff097290 */ /* 0x000fe200097fe4ff */
[----:B------:R-:W-:Y:S11]  /*0d00*/  BRA.U UP0, `(.L_x_19) ;  /* 0xfffffffd00647547 */ /* 0x000ff6000b83ffff */
.L_x_6:
[----:B------:R-:W0:Y:S08]  /*0d10*/  LDC.64 R2, c[0x0][0x3d0] ;  /* 0x0000f400ff027b82 */ /* 0x000e300000000a00 */
[----:B------:R-:W1:Y:S01]  /*0d20*/  LDC.64 R4, c[0x0][0x3d8] ;  /* 0x0000f600ff047b82 */ /* 0x000e620000000a00 */
[----:B0-----:R-:W-:-:S05]  /*0d30*/  IMAD.WIDE R2, R0, 0x4, R2 ;  /* 0x0000000400027825 */ /* 0x001fca00078e0202 */
[----:B------:R-:W-:Y:S01]  /*0d40*/  STG.E desc[UR18][R2.64], R9 ;  /* 0x0000000902007986 */ /* 0x000fe2000c101912 */
[----:B-1----:R-:W-:-:S05]  /*0d50*/  IMAD.WIDE R4, R0, 0x4, R4 ;  /* 0x0000000400047825 */ /* 0x002fca00078e0204 */
[----:B------:R-:W-:Y:S01]  /*0d60*/  STG.E desc[UR18][R4.64], R8 ;  /* 0x0000000804007986 */ /* 0x000fe2000c101912 */
[----:B------:R-:W-:Y:S05]  /*0d70*/  EXIT ;  /* 0x000000000000794d */ /* 0x000fea0003800000 */
.L_x_20:
        /* <DEDUP_REMOVED lines=16> */
.L_x_22:


//--------------------- .nv.shared.reserved.0     --------------------------
	.section	.nv.shared.reserved.0,"aw",@nobits
	.weak		__nv_reservedSMEM_offset_0_alias
	.size		__nv_reservedSMEM_offset_0_alias, 0, 64
	.other		__nv_reservedSMEM_offset_0_alias,@"STO_CUDA_RESERVED_SHARED STV_DEFAULT"
__nv_reservedSMEM_offset_0_alias:
	.zero		0
	.zero		64


//--------------------- .nv.constant0._Z16getAntennasScore7ProblemPKiS1_Pi --------------------------
	.section	.nv.constant0._Z16getAntennasScore7ProblemPKiS1_Pi,"a",@progbits
	.sectionflags	@""
	.align	4
.nv.constant0._Z16getAntennasScore7ProblemPKiS1_Pi:
	.zero		992


//--------------------- .nv.constant0._Z12solutionEval7ProblemPKiPiS2_ --------------------------
	.section	.nv.constant0._Z12solutionEval7ProblemPKiPiS2_,"a",@progbits
	.sectionflags	@""
	.align	4
.nv.constant0._Z12solutionEval7ProblemPKiPiS2_:
	.zero		992


//--------------------- SYMBOLS --------------------------

	.type		.nv.reservedSmem.offset0,@object
	.size		.nv.reservedSmem.offset0,0x4
